	.headerflags	@"EF_CUDA_TEXMODE_UNIFIED EF_CUDA_64BIT_ADDRESS EF_CUDA_SM86 EF_CUDA_VIRTUAL_SM(EF_CUDA_SM86)"
	.elftype	@"ET_EXEC"


//--------------------- .nv.info                  --------------------------
	.section	.nv.info,"",@"SHT_CUDA_INFO"
	.align	4


	//----- nvinfo : EIATTR_REGCOUNT
	.align		4
        /*0000*/ 	.byte	0x04, 0x2f
        /*0002*/ 	.short	(.L_1 - .L_0)
	.align		4
.L_0:
        /*0004*/ 	.word	index@(triton_mm)
        /*0008*/ 	.word	0x000000fe


	//----- nvinfo : EIATTR_MAX_STACK_SIZE
	.align		4
.L_1:
        /*000c*/ 	.byte	0x04, 0x23
        /*000e*/ 	.short	(.L_3 - .L_2)
	.align		4
.L_2:
        /*0010*/ 	.word	index@(triton_mm)
        /*0014*/ 	.word	0x00000000


	//----- nvinfo : EIATTR_MIN_STACK_SIZE
	.align		4
.L_3:
        /*0018*/ 	.byte	0x04, 0x12
        /*001a*/ 	.short	(.L_5 - .L_4)
	.align		4
.L_4:
        /*001c*/ 	.word	index@(triton_mm)
        /*0020*/ 	.word	0x00000000


	//----- nvinfo : EIATTR_FRAME_SIZE
	.align		4
.L_5:
        /*0024*/ 	.byte	0x04, 0x11
        /*0026*/ 	.short	(.L_7 - .L_6)
	.align		4
.L_6:
        /*0028*/ 	.word	index@(triton_mm)
        /*002c*/ 	.word	0x00000000
.L_7:


//--------------------- .nv.info.triton_mm        --------------------------
	.section	.nv.info.triton_mm,"",@"SHT_CUDA_INFO"
	.align	4


	//----- nvinfo : EIATTR_CUDA_API_VERSION
	.align		4
        /*0000*/ 	.byte	0x04, 0x37
        /*0002*/ 	.short	(.L_9 - .L_8)
.L_8:
        /*0004*/ 	.word	0x0000007b


	//----- nvinfo : EIATTR_SW2861232_WAR
	.align		4
.L_9:
        /*0008*/ 	.byte	0x01, 0x35
	.zero		2


	//----- nvinfo : EIATTR_PARAM_CBANK
	.align		4
        /*000c*/ 	.byte	0x04, 0x0a
        /*000e*/ 	.short	(.L_11 - .L_10)
	.align		4
.L_10:
        /*0010*/ 	.word	index@(.nv.constant0.triton_mm)
        /*0014*/ 	.short	0x0160
        /*0016*/ 	.short	0x001c


	//----- nvinfo : EIATTR_CBANK_PARAM_SIZE
	.align		4
.L_11:
        /*0018*/ 	.byte	0x03, 0x19
        /*001a*/ 	.short	0x001c


	//----- nvinfo : EIATTR_KPARAM_INFO
	.align		4
        /*001c*/ 	.byte	0x04, 0x17
        /*001e*/ 	.short	(.L_13 - .L_12)
.L_12:
        /*0020*/ 	.word	0x00000000
        /*0024*/ 	.short	0x0003
        /*0026*/ 	.short	0x0018
        /*0028*/ 	.byte	0x00, 0xf0, 0x11, 0x00


	//----- nvinfo : EIATTR_KPARAM_INFO
	.align		4
.L_13:
        /*002c*/ 	.byte	0x04, 0x17
        /*002e*/ 	.short	(.L_15 - .L_14)
.L_14:
        /*0030*/ 	.word	0x00000000
        /*0034*/ 	.short	0x0002
        /*0036*/ 	.short	0x0010
        /*0038*/ 	.byte	0x00, 0xf0, 0x21, 0x00


	//----- nvinfo : EIATTR_KPARAM_INFO
	.align		4
.L_15:
        /*003c*/ 	.byte	0x04, 0x17
        /*003e*/ 	.short	(.L_17 - .L_16)
.L_16:
        /*0040*/ 	.word	0x00000000
        /*0044*/ 	.short	0x0001
        /*0046*/ 	.short	0x0008
        /*0048*/ 	.byte	0x00, 0xf0, 0x21, 0x00


	//----- nvinfo : EIATTR_KPARAM_INFO
	.align		4
.L_17:
        /*004c*/ 	.byte	0x04, 0x17
        /*004e*/ 	.short	(.L_19 - .L_18)
.L_18:
        /*0050*/ 	.word	0x00000000
        /*0054*/ 	.short	0x0000
        /*0056*/ 	.short	0x0000
        /*0058*/ 	.byte	0x00, 0xf0, 0x21, 0x00


	//----- nvinfo : EIATTR_MAXREG_COUNT
	.align		4
.L_19:
        /*005c*/ 	.byte	0x03, 0x1b
        /*005e*/ 	.short	0x00ff


	//----- nvinfo : EIATTR_EXIT_INSTR_OFFSETS
	.align		4
        /*0060*/ 	.byte	0x04, 0x1c
        /*0062*/ 	.short	(.L_21 - .L_20)


	//   ....[0]....
.L_20:
        /*0064*/ 	.word	0x00000040


	//   ....[1]....
        /*0068*/ 	.word	0x00013910


	//   ....[2]....
        /*006c*/ 	.word	0x00013960


	//----- nvinfo : EIATTR_MAX_THREADS
	.align		4
.L_21:
        /*0070*/ 	.byte	0x04, 0x05
        /*0072*/ 	.short	(.L_23 - .L_22)
.L_22:
        /*0074*/ 	.word	0x00000100
        /*0078*/ 	.word	0x00000001
        /*007c*/ 	.word	0x00000001
.L_23:


//--------------------- .nv.rel.action            --------------------------
	.section	.nv.rel.action,"",@"SHT_CUDA_RELOCINFO"
	.align	8
	.sectionentsize	8
        /*0000*/ 	.byte	0x73, 0x00, 0x00, 0x00, 0x00, 0x00, 0x00, 0x00, 0x00, 0x00, 0x00, 0x11, 0x25, 0x00, 0x05, 0x36


//--------------------- .nv.constant0.triton_mm   --------------------------
	.section	.nv.constant0.triton_mm,"a",@progbits
	.align	4
.nv.constant0.triton_mm:
	.zero		380


//--------------------- .text.triton_mm           --------------------------
	.section	.text.triton_mm,"ax",@progbits
	.sectionflags	@"SHF_BARRIERS=1"
	.sectioninfo	@"SHI_REGISTERS=254"
	.align	128
        .global         triton_mm
        .type           triton_mm,@function
        .size           triton_mm,(.L_x_3 - triton_mm)
        .other          triton_mm,@"STO_CUDA_ENTRY STV_DEFAULT"
triton_mm:
.text.triton_mm:
[----:B------:R-:W-:-:S02]  /*0000*/  MOV R1, c[0x0][0x28] ;  /* 0x00000a0000017a02 */ /* 0x000fc40000000f00 */
[----:B------:R-:W-:-:S05]  /*0010*/  MOV R5, c[0x0][0x178] ;  /* 0x00005e0000057a02 */ /* 0x000fca0000000f00 */
[----:B------:R-:W-:-:S05]  /*0020*/  IMAD R0, R5, 0x1900, RZ ;  /* 0x0000190005007824 */ /* 0x000fca00078e02ff */
[----:B------:R-:W-:-:S13]  /*0030*/  ISETP.NE.AND P0, PT, R0, RZ, PT ;  /* 0x000000ff0000720c */ /* 0x000fda0003f05270 */
[----:B------:R-:W-:Y:S05]  /*0040*/  @!P0 EXIT ;  /* 0x000000000000894d */ /* 0x000fea0003800000 */
[----:B------:R-:W1:Y:S01]  /*0050*/  S2R R11, SR_CTAID.X ;  /* 0x00000000000b7919 */ /* 0x000e620000002500 */
[----:B------:R-:W-:Y:S01]  /*0060*/  IMAD R5, R5, 0x32, RZ ;  /* 0x0000003205057824 */ /* 0x000fe200078e02ff */
[----:B------:R-:W-:Y:S01]  /*0070*/  MOV R73, 0x4 ;  /* 0x0000000400497802 */ /* 0x000fe20000000f00 */
[----:B------:R-:W-:Y:S01]  /*0080*/  ULDC.64 UR10, c[0x0][0x118] ;  /* 0x00004600000a7ab9 */ /* 0x000fe20000000a00 */
[----:B------:R-:W-:Y:S01]  /*0090*/  MOV R75, 0x3 ;  /* 0x00000003004b7802 */ /* 0x000fe20000000f00 */
[----:B------:R-:W-:Y:S01]  /*00a0*/  CS2R R42, SRZ ;  /* 0x00000000002a7805 */ /* 0x000fe2000001ff00 */
[----:B------:R-:W-:Y:S01]  /*00b0*/  IADD3 R0, R5, 0x7f, RZ ;  /* 0x0000007f05007810 */ /* 0x000fe20007ffe0ff */
[----:B------:R-:W-:Y:S01]  /*00c0*/  CS2R R76, SRZ ;  /* 0x00000000004c7805 */ /* 0x000fe2000001ff00 */
[----:B------:R-:W-:Y:S01]  /*00d0*/  IABS R31, R5 ;  /* 0x00000005001f7213 */ /* 0x000fe20000000000 */
[----:B------:R-:W-:Y:S01]  /*00e0*/  CS2R R78, SRZ ;  /* 0x00000000004e7805 */ /* 0x000fe2000001ff00 */
[----:B------:R-:W-:Y:S01]  /*00f0*/  SHF.R.S32.HI R3, RZ, 0x1f, R0 ;  /* 0x0000001fff037819 */ /* 0x000fe20000011400 */
[----:B------:R-:W-:Y:S01]  /*0100*/  CS2R R80, SRZ ;  /* 0x0000000000507805 */ /* 0x000fe2000001ff00 */
[----:B------:R-:W-:Y:S01]  /*0110*/  MOV R126, 0xffffffc0 ;  /* 0xffffffc0007e7802 */ /* 0x000fe20000000f00 */
[----:B------:R-:W-:Y:S01]  /*0120*/  CS2R R82, SRZ ;  /* 0x0000000000527805 */ /* 0x000fe2000001ff00 */
[----:B------:R-:W-:Y:S01]  /*0130*/  LEA.HI R3, R3, R0, RZ, 0x7 ;  /* 0x0000000003037211 */ /* 0x000fe200078f38ff */
[----:B------:R-:W-:Y:S01]  /*0140*/  CS2R R84, SRZ ;  /* 0x0000000000547805 */ /* 0x000fe2000001ff00 */
        /* <DEDUP_REMOVED lines=8> */
[----:B-1----:R-:W-:Y:S01]  /*01d0*/  SHF.R.S32.HI R2, RZ, 0x1f, R11 ;  /* 0x0000001fff027819 */ /* 0x002fe2000001140b */
[----:B------:R-:W-:Y:S01]  /*01e0*/  CS2R R102, SRZ ;  /* 0x0000000000667805 */ /* 0x000fe2000001ff00 */
[-C--:B------:R-:W-:Y:S01]  /*01f0*/  IABS R9, R11.reuse ;  /* 0x0000000b00097213 */ /* 0x080fe20000000000 */
[----:B------:R-:W-:Y:S01]  /*0200*/  CS2R R88, SRZ ;  /* 0x0000000000587805 */ /* 0x000fe2000001ff00 */
[----:B------:R-:W-:Y:S01]  /*0210*/  LEA.HI R2, R2, R11, RZ, 0x3 ;  /* 0x0000000b02027211 */ /* 0x000fe200078f18ff */
[----:B------:R-:W-:Y:S01]  /*0220*/  CS2R R90, SRZ ;  /* 0x00000000005a7805 */ /* 0x000fe2000001ff00 */
[----:B------:R-:W-:Y:S01]  /*0230*/  ISETP.GE.AND P1, PT, R11, RZ, PT ;  /* 0x000000ff0b00720c */ /* 0x000fe20003f26270 */
[----:B------:R-:W-:Y:S01]  /*0240*/  CS2R R104, SRZ ;  /* 0x0000000000687805 */ /* 0x000fe2000001ff00 */
[----:B------:R-:W-:Y:S01]  /*0250*/  LOP3.LUT R0, R2, 0xfffffff8, RZ, 0xc0, !PT ;  /* 0xfffffff802007812 */ /* 0x000fe200078ec0ff */
[----:B------:R-:W-:Y:S01]  /*0260*/  CS2R R106, SRZ ;  /* 0x00000000006a7805 */ /* 0x000fe2000001ff00 */
[----:B------:R-:W-:Y:S01]  /*0270*/  CS2R R112, SRZ ;  /* 0x0000000000707805 */ /* 0x000fe2000001ff00 */
[----:B------:R-:W-:Y:S01]  /*0280*/  CS2R R114, SRZ ;  /* 0x0000000000727805 */ /* 0x000fe2000001ff00 */
[----:B------:R-:W-:Y:S01]  /*0290*/  LEA.HI.SX32 R3, R3, -R0, 0x19 ;  /* 0x8000000003037211 */ /* 0x000fe200078fcaff */
[----:B------:R-:W-:-:S02]  /*02a0*/  UMOV UR6, URZ ;  /* 0x0000003f00067c82 */ /* 0x000fc40008000000 */
[----:B------:R-:W-:Y:S01]  /*02b0*/  UMOV UR7, URZ ;  /* 0x0000003f00077c82 */ /* 0x000fe20008000000 */
[----:B------:R-:W-:Y:S01]  /*02c0*/  IMNMX R6, R3, 0x8, PT ;  /* 0x0000000803067817 */ /* 0x000fe20003800200 */
[----:B------:R-:W-:Y:S02]  /*02d0*/  UMOV UR8, 0x20000 ;  /* 0x0002000000087882 */ /* 0x000fe40000000000 */
[----:B------:R-:W-:Y:S01]  /*02e0*/  UMOV UR4, URZ ;  /* 0x0000003f00047c82 */ /* 0x000fe20008000000 */
[----:B------:R-:W-:Y:S01]  /*02f0*/  IABS R13, R6 ;  /* 0x00000006000d7213 */ /* 0x000fe20000000000 */
[----:B------:R-:W-:-:S03]  /*0300*/  UMOV UR5, URZ ;  /* 0x0000003f00057c82 */ /* 0x000fc60008000000 */
[----:B------:R-:W1:Y:S08]  /*0310*/  I2F.RP R4, R13 ;  /* 0x0000000d00047306 */ /* 0x000e700000209400 */
[----:B-1----:R-:W1:Y:S02]  /*0320*/  MUFU.RCP R4, R4 ;  /* 0x0000000400047308 */ /* 0x002e640000001000 */
[----:B-1----:R-:W-:-:S02]  /*0330*/  IADD3 R2, R4, 0xffffffe, RZ ;  /* 0x0ffffffe04027810 */ /* 0x002fc40007ffe0ff */
[----:B------:R-:W1:Y:S04]  /*0340*/  S2R R4, SR_TID.X ;  /* 0x0000000000047919 */ /* 0x000e680000002100 */
[----:B------:R2:W3:Y:S02]  /*0350*/  F2I.FTZ.U32.TRUNC.NTZ R3, R2 ;  /* 0x0000000200037305 */ /* 0x0004e4000021f000 */
[----:B--2---:R-:W-:Y:S02]  /*0360*/  MOV R2, RZ ;  /* 0x000000ff00027202 */ /* 0x004fe40000000f00 */
[----:B---3--:R-:W-:-:S05]  /*0370*/  IADD3 R8, RZ, -R3, RZ ;  /* 0x80000003ff087210 */ /* 0x008fca0007ffe0ff */
[----:B------:R-:W-:Y:S01]  /*0380*/  IMAD R7, R8, R13, RZ ;  /* 0x0000000d08077224 */ /* 0x000fe200078e02ff */
[----:B------:R-:W-:Y:S02]  /*0390*/  IABS R8, R6 ;  /* 0x0000000600087213 */ /* 0x000fe40000000000 */
[----:B-1----:R-:W-:Y:S01]  /*03a0*/  SHF.L.U32 R122, R4, 0x2, RZ ;  /* 0x00000002047a7819 */ /* 0x002fe200000006ff */
[----:B------:R-:W-:Y:S01]  /*03b0*/  IMAD.HI.U32 R7, R3, R7, R2 ;  /* 0x0000000703077227 */ /* 0x000fe200078e0002 */
[----:B------:R-:W-:Y:S02]  /*03c0*/  MOV R3, R9 ;  /* 0x0000000900037202 */ /* 0x000fe40000000f00 */
[----:B------:R-:W-:Y:S02]  /*03d0*/  IADD3 R15, RZ, -R8, RZ ;  /* 0x80000008ff0f7210 */ /* 0x000fe40007ffe0ff */
[----:B------:R-:W1:Y:S01]  /*03e0*/  I2F.RP R8, R31 ;  /* 0x0000001f00087306 */ /* 0x000e620000209400 */
[----:B------:R-:W-:Y:S01]  /*03f0*/  IMAD.HI.U32 R2, R7, R3, RZ ;  /* 0x0000000307027227 */ /* 0x000fe200078e00ff */
[----:B------:R-:W-:-:S02]  /*0400*/  IADD3 R9, -R0, R11, RZ ;  /* 0x0000000b00097210 */ /* 0x000fc40007ffe1ff */
[----:B------:R-:W-:Y:S01]  /*0410*/  SHF.L.U32 R120, R4, 0x3, RZ ;  /* 0x0000000304787819 */ /* 0x000fe200000006ff */
[----:B------:R-:W-:Y:S01]  /*0420*/  IMAD R2, R2, R15, R3 ;  /* 0x0000000f02027224 */ /* 0x000fe200078e0203 */
[----:B------:R-:W-:Y:S02]  /*0430*/  IABS R10, R9 ;  /* 0x00000009000a7213 */ /* 0x000fe40000000000 */
[----:B------:R-:W-:Y:S02]  /*0440*/  LOP3.LUT R120, R120, 0x1f00, RZ, 0xc0, !PT ;  /* 0x00001f0078787812 */ /* 0x000fe400078ec0ff */
[----:B------:R-:W-:Y:S01]  /*0450*/  ISETP.GT.U32.AND P0, PT, R13, R2, PT ;  /* 0x000000020d00720c */ /* 0x000fe20003f04070 */
[----:B-1----:R-:W1:-:S12]  /*0460*/  MUFU.RCP R8, R8 ;  /* 0x0000000800087308 */ /* 0x002e580000001000 */
[----:B------:R-:W-:-:S04]  /*0470*/  @!P0 IADD3 R2, R2, -R13, RZ ;  /* 0x8000000d02028210 */ /* 0x000fc80007ffe0ff */
[----:B------:R-:W-:Y:S02]  /*0480*/  ISETP.GT.U32.AND P0, PT, R13, R2, PT ;  /* 0x000000020d00720c */ /* 0x000fe40003f04070 */
[----:B-1----:R-:W-:Y:S01]  /*0490*/  IADD3 R3, R8, 0xffffffe, RZ ;  /* 0x0ffffffe08037810 */ /* 0x002fe20007ffe0ff */
[----:B------:R-:W-:Y:S01]  /*04a0*/  IMAD.HI.U32 R8, R7, R10, RZ ;  /* 0x0000000a07087227 */ /* 0x000fe200078e00ff */
[----:B------:R-:W-:-:S03]  /*04b0*/  LOP3.LUT R7, RZ, R6, RZ, 0x33, !PT ;  /* 0x00000006ff077212 */ /* 0x000fc600078e33ff */
[----:B------:R-:W-:Y:S01]  /*04c0*/  IMAD R10, R8, R15, R10 ;  /* 0x0000000f080a7224 */ /* 0x000fe200078e020a */
[----:B------:R-:W1:Y:S05]  /*04d0*/  F2I.FTZ.U32.TRUNC.NTZ R3, R3 ;  /* 0x0000000300037305 */ /* 0x000e6a000021f000 */
[----:B------:R-:W-:Y:S02]  /*04e0*/  @!P0 IADD3 R2, R2, -R13, RZ ;  /* 0x8000000d02028210 */ /* 0x000fe40007ffe0ff */
[----:B------:R-:W-:Y:S02]  /*04f0*/  ISETP.NE.AND P0, PT, R6, RZ, PT ;  /* 0x000000ff0600720c */ /* 0x000fe40003f05270 */
[----:B------:R-:W-:-:S02]  /*0500*/  @!P1 IADD3 R2, -R2, RZ, RZ ;  /* 0x000000ff02029210 */ /* 0x000fc40007ffe1ff */
[----:B------:R-:W-:Y:S02]  /*0510*/  ISETP.GT.U32.AND P2, PT, R13, R10, PT ;  /* 0x0000000a0d00720c */ /* 0x000fe40003f44070 */
[----:B------:R-:W-:Y:S02]  /*0520*/  LOP3.LUT R6, R9, R6, RZ, 0x3c, !PT ;  /* 0x0000000609067212 */ /* 0x000fe400078e3cff */
[----:B------:R-:W-:Y:S02]  /*0530*/  SEL R9, R7, R2, !P0 ;  /* 0x0000000207097207 */ /* 0x000fe40004000000 */
[----:B------:R-:W-:Y:S02]  /*0540*/  SHF.R.U32.HI R2, RZ, 0x4, R4 ;  /* 0x00000004ff027819 */ /* 0x000fe40000011604 */
[----:B------:R-:W-:Y:S02]  /*0550*/  IADD3 R0, R0, R9, RZ ;  /* 0x0000000900007210 */ /* 0x000fe40007ffe0ff */
[----:B-1----:R-:W-:-:S02]  /*0560*/  IADD3 R12, RZ, -R3, RZ ;  /* 0x80000003ff0c7210 */ /* 0x002fc40007ffe0ff */
[----:B------:R-:W-:Y:S02]  /*0570*/  ISETP.GE.AND P3, PT, R6, RZ, PT ;  /* 0x000000ff0600720c */ /* 0x000fe40003f66270 */
[----:B------:R-:W-:Y:S01]  /*0580*/  SGXT.U32 R9, R2, 0x4 ;  /* 0x000000040209781a */ /* 0x000fe20000000000 */
[----:B------:R-:W-:Y:S01]  /*0590*/  IMAD R11, R12, R31, RZ ;  /* 0x0000001f0c0b7224 */ /* 0x000fe200078e02ff */
[----:B------:R-:W-:Y:S02]  /*05a0*/  SHF.L.U32 R6, R0, 0x7, RZ ;  /* 0x0000000700067819 */ /* 0x000fe400000006ff */
[----:B------:R-:W-:Y:S02]  /*05b0*/  @!P2 IADD3 R10, R10, -R13, RZ ;  /* 0x8000000d0a0aa210 */ /* 0x000fe40007ffe0ff */
[----:B------:R-:W-:Y:S02]  /*05c0*/  MOV R2, RZ ;  /* 0x000000ff00027202 */ /* 0x000fe40000000f00 */
[----:B------:R-:W-:-:S02]  /*05d0*/  LOP3.LUT R14, R6, 0x10, R9, 0xfe, !PT ;  /* 0x00000010060e7812 */ /* 0x000fc400078efe09 */
[----:B------:R-:W-:Y:S01]  /*05e0*/  ISETP.GE.U32.AND P1, PT, R10, R13, PT ;  /* 0x0000000d0a00720c */ /* 0x000fe20003f26070 */
[----:B------:R-:W-:Y:S01]  /*05f0*/  IMAD.HI.U32 R2, R3, R11, R2 ;  /* 0x0000000b03027227 */ /* 0x000fe200078e0002 */
[C---:B------:R-:W-:Y:S02]  /*0600*/  LOP3.LUT R12, R6.reuse, R9, RZ, 0xfc, !PT ;  /* 0x00000009060c7212 */ /* 0x040fe400078efcff */
[----:B------:R-:W-:Y:S02]  /*0610*/  IABS R0, R5 ;  /* 0x0000000500007213 */ /* 0x000fe40000000000 */
[----:B------:R-:W-:Y:S02]  /*0620*/  IABS R13, R14 ;  /* 0x0000000e000d7213 */ /* 0x000fe40000000000 */
[----:B------:R-:W-:Y:S02]  /*0630*/  LOP3.LUT R18, R6, 0x20, R9, 0xfe, !PT ;  /* 0x0000002006127812 */ /* 0x000fe400078efe09 */
[----:B------:R-:W-:Y:S01]  /*0640*/  IABS R11, R12 ;  /* 0x0000000c000b7213 */ /* 0x000fe20000000000 */
[----:B------:R-:W-:Y:S01]  /*0650*/  IMAD.HI.U32 R3, R2, R13, RZ ;  /* 0x0000000d02037227 */ /* 0x000fe200078e00ff */
[----:B------:R-:W-:-:S02]  /*0660*/  IADD3 R16, RZ, -R0, RZ ;  /* 0x80000000ff107210 */ /* 0x000fc40007ffe0ff */
[----:B------:R-:W-:Y:S01]  /*0670*/  IABS R15, R18 ;  /* 0x00000012000f7213 */ /* 0x000fe20000000000 */
[----:B------:R-:W-:Y:S01]  /*0680*/  IMAD.HI.U32 R0, R2, R11, RZ ;  /* 0x0000000b02007227 */ /* 0x000fe200078e00ff */
[----:B------:R-:W-:Y:S02]  /*0690*/  @!P2 IADD3 R8, R8, 0x1, RZ ;  /* 0x000000010808a810 */ /* 0x000fe40007ffe0ff */
[----:B------:R-:W-:Y:S01]  /*06a0*/  LOP3.LUT R19, R6, 0x30, R9, 0xfe, !PT ;  /* 0x0000003006137812 */ /* 0x000fe200078efe09 */
[-C--:B------:R-:W-:Y:S01]  /*06b0*/  IMAD R10, R3, R16.reuse, R13 ;  /* 0x00000010030a7224 */ /* 0x080fe200078e020d */
[----:B------:R-:W-:Y:S01]  /*06c0*/  @P1 IADD3 R8, R8, 0x1, RZ ;  /* 0x0000000108081810 */ /* 0x000fe20007ffe0ff */
[----:B------:R-:W-:Y:S01]  /*06d0*/  IMAD.HI.U32 R3, R2, R15, RZ ;  /* 0x0000000f02037227 */ /* 0x000fe200078e00ff */
[----:B------:R-:W-:Y:S02]  /*06e0*/  IABS R13, R19 ;  /* 0x00000013000d7213 */ /* 0x000fe40000000000 */
[----:B------:R-:W-:Y:S01]  /*06f0*/  @!P3 IADD3 R8, -R8, RZ, RZ ;  /* 0x000000ff0808b210 */ /* 0x000fe20007ffe1ff */
[-C--:B------:R-:W-:Y:S01]  /*0700*/  IMAD R0, R0, R16.reuse, R11 ;  /* 0x0000001000007224 */ /* 0x080fe200078e020b */
[----:B------:R-:W-:Y:S01]  /*0710*/  LOP3.LUT R20, R6, 0x40, R9, 0xfe, !PT ;  /* 0x0000004006147812 */ /* 0x000fe200078efe09 */
[----:B------:R-:W-:Y:S01]  /*0720*/  IMAD R11, R3, R16, R15 ;  /* 0x00000010030b7224 */ /* 0x000fe200078e020f */
[----:B------:R-:W-:Y:S01]  /*0730*/  SEL R17, R7, R8, !P0 ;  /* 0x0000000807117207 */ /* 0x000fe20004000000 */
[----:B------:R-:W-:Y:S01]  /*0740*/  IMAD.HI.U32 R3, R2, R13, RZ ;  /* 0x0000000d02037227 */ /* 0x000fe200078e00ff */
[----:B------:R-:W-:-:S02]  /*0750*/  IABS R15, R20 ;  /* 0x00000014000f7213 */ /* 0x000fc40000000000 */
[----:B------:R-:W-:Y:S01]  /*0760*/  ISETP.GT.U32.AND P2, PT, R31, R0, PT ;  /* 0x000000001f00720c */ /* 0x000fe20003f44070 */
[----:B------:R-:W-:Y:S01]  /*0770*/  IMAD R8, R3, R16, R13 ;  /* 0x0000001003087224 */ /* 0x000fe200078e020d */
[----:B------:R-:W-:Y:S01]  /*0780*/  LOP3.LUT R21, R6, 0x50, R9, 0xfe, !PT ;  /* 0x0000005006157812 */ /* 0x000fe200078efe09 */
[----:B------:R-:W-:Y:S01]  /*0790*/  IMAD.HI.U32 R3, R2, R15, RZ ;  /* 0x0000000f02037227 */ /* 0x000fe200078e00ff */
[C---:B------:R-:W-:Y:S02]  /*07a0*/  ISETP.GT.U32.AND P1, PT, R31.reuse, R11, PT ;  /* 0x0000000b1f00720c */ /* 0x040fe40003f24070 */
[----:B------:R-:W-:Y:S02]  /*07b0*/  ISETP.GT.U32.AND P5, PT, R31, R8, PT ;  /* 0x000000081f00720c */ /* 0x000fe40003fa4070 */
[----:B------:R-:W-:Y:S01]  /*07c0*/  ISETP.GE.AND P0, PT, R12, RZ, PT ;  /* 0x000000ff0c00720c */ /* 0x000fe20003f06270 */
[----:B------:R-:W-:Y:S01]  /*07d0*/  IMAD R12, R3, R16, R15 ;  /* 0x00000010030c7224 */ /* 0x000fe200078e020f */
[----:B------:R-:W-:-:S02]  /*07e0*/  IABS R13, R21 ;  /* 0x00000015000d7213 */ /* 0x000fc40000000000 */
[----:B------:R-:W-:Y:S02]  /*07f0*/  LOP3.LUT R15, R6, 0x60, R9, 0xfe, !PT ;  /* 0x00000060060f7812 */ /* 0x000fe400078efe09 */
[----:B------:R-:W-:Y:S01]  /*0800*/  ISETP.GT.U32.AND P3, PT, R31, R10, PT ;  /* 0x0000000a1f00720c */ /* 0x000fe20003f64070 */
[----:B------:R-:W-:Y:S01]  /*0810*/  IMAD.HI.U32 R3, R2, R13, RZ ;  /* 0x0000000d02037227 */ /* 0x000fe200078e00ff */
[----:B------:R-:W-:Y:S02]  /*0820*/  IABS R7, R15 ;  /* 0x0000000f00077213 */ /* 0x000fe40000000000 */
[-C--:B------:R-:W-:Y:S01]  /*0830*/  @!P2 IADD3 R0, R0, -R31.reuse, RZ ;  /* 0x8000001f0000a210 */ /* 0x080fe20007ffe0ff */
[----:B------:R-:W-:Y:S01]  /*0840*/  IMAD R13, R3, R16, R13 ;  /* 0x00000010030d7224 */ /* 0x000fe200078e020d */
[----:B------:R-:W-:Y:S01]  /*0850*/  @!P5 IADD3 R8, R8, -R31, RZ ;  /* 0x8000001f0808d210 */ /* 0x000fe20007ffe0ff */
[----:B------:R-:W-:Y:S01]  /*0860*/  IMAD.HI.U32 R3, R2, R7, RZ ;  /* 0x0000000702037227 */ /* 0x000fe200078e00ff */
[----:B------:R-:W-:-:S02]  /*0870*/  ISETP.GT.U32.AND P2, PT, R31, R0, PT ;  /* 0x000000001f00720c */ /* 0x000fc40003f44070 */
[----:B------:R-:W-:Y:S02]  /*0880*/  ISETP.GT.U32.AND P6, PT, R31, R8, PT ;  /* 0x000000081f00720c */ /* 0x000fe40003fc4070 */
[-C--:B------:R-:W-:Y:S02]  /*0890*/  @!P1 IADD3 R11, R11, -R31.reuse, RZ ;  /* 0x8000001f0b0b9210 */ /* 0x080fe40007ffe0ff */
[----:B------:R-:W-:Y:S01]  /*08a0*/  ISETP.GE.AND P1, PT, R14, RZ, PT ;  /* 0x000000ff0e00720c */ /* 0x000fe20003f26270 */
[----:B------:R-:W-:Y:S01]  /*08b0*/  IMAD R14, R3, R16, R7 ;  /* 0x00000010030e7224 */ /* 0x000fe200078e0207 */
[----:B------:R-:W-:Y:S02]  /*08c0*/  @!P3 IADD3 R10, R10, -R31, RZ ;  /* 0x8000001f0a0ab210 */ /* 0x000fe40007ffe0ff */
[----:B------:R-:W-:Y:S02]  /*08d0*/  ISETP.GT.U32.AND P3, PT, R31, R12, PT ;  /* 0x0000000c1f00720c */ /* 0x000fe40003f64070 */
[----:B------:R-:W-:-:S02]  /*08e0*/  SHF.R.U32.HI R3, RZ, 0x5, R4 ;  /* 0x00000005ff037819 */ /* 0x000fc40000011604 */
[C---:B------:R-:W-:Y:S02]  /*08f0*/  ISETP.GT.U32.AND P4, PT, R31.reuse, R10, PT ;  /* 0x0000000a1f00720c */ /* 0x040fe40003f84070 */
[-C--:B------:R-:W-:Y:S02]  /*0900*/  @!P6 IADD3 R8, R8, -R31.reuse, RZ ;  /* 0x8000001f0808e210 */ /* 0x080fe40007ffe0ff */
[C---:B------:R-:W-:Y:S02]  /*0910*/  ISETP.GT.U32.AND P6, PT, R31.reuse, R14, PT ;  /* 0x0000000e1f00720c */ /* 0x040fe40003fc4070 */
[----:B------:R-:W-:Y:S02]  /*0920*/  @!P2 IADD3 R0, R0, -R31, RZ ;  /* 0x8000001f0000a210 */ /* 0x000fe40007ffe0ff */
[----:B------:R-:W-:Y:S02]  /*0930*/  ISETP.GT.U32.AND P2, PT, R31, R13, PT ;  /* 0x0000000d1f00720c */ /* 0x000fe40003f44070 */
[----:B------:R-:W-:-:S02]  /*0940*/  SGXT.U32 R3, R3, 0x3 ;  /* 0x000000030303781a */ /* 0x000fc40000000000 */
[----:B------:R-:W-:Y:S02]  /*0950*/  MOV R7, R0 ;  /* 0x0000000000077202 */ /* 0x000fe40000000f00 */
[C---:B------:R-:W-:Y:S02]  /*0960*/  LOP3.LUT R0, R6.reuse, R3, RZ, 0xfc, !PT ;  /* 0x0000000306007212 */ /* 0x040fe400078efcff */
[----:B------:R-:W-:Y:S02]  /*0970*/  LOP3.LUT R6, R6, 0x70, R9, 0xfe, !PT ;  /* 0x0000007006067812 */ /* 0x000fe400078efe09 */
[-C--:B------:R-:W-:Y:S02]  /*0980*/  @!P6 IADD3 R14, R14, -R31.reuse, RZ ;  /* 0x8000001f0e0ee210 */ /* 0x080fe40007ffe0ff */
[----:B------:R-:W-:Y:S02]  /*0990*/  @!P3 IADD3 R12, R12, -R31, RZ ;  /* 0x8000001f0c0cb210 */ /* 0x000fe40007ffe0ff */
[----:B------:R-:W-:-:S02]  /*09a0*/  IABS R3, R6 ;  /* 0x0000000600037213 */ /* 0x000fc40000000000 */
[C---:B------:R-:W-:Y:S02]  /*09b0*/  ISETP.GT.U32.AND P6, PT, R31.reuse, R14, PT ;  /* 0x0000000e1f00720c */ /* 0x040fe40003fc4070 */
[----:B------:R-:W-:Y:S01]  /*09c0*/  @!P4 IADD3 R10, R10, -R31, RZ ;  /* 0x8000001f0a0ac210 */ /* 0x000fe20007ffe0ff */
[----:B------:R-:W-:Y:S01]  /*09d0*/  IMAD.HI.U32 R2, R2, R3, RZ ;  /* 0x0000000302027227 */ /* 0x000fe200078e00ff */
[----:B------:R-:W-:Y:S02]  /*09e0*/  ISETP.GT.U32.AND P4, PT, R31, R12, PT ;  /* 0x0000000c1f00720c */ /* 0x000fe40003f84070 */
[----:B------:R-:W-:Y:S01]  /*09f0*/  @!P2 IADD3 R13, R13, -R31, RZ ;  /* 0x8000001f0d0da210 */ /* 0x000fe20007ffe0ff */
[----:B------:R-:W-:Y:S01]  /*0a00*/  IMAD R3, R2, R16, R3 ;  /* 0x0000001002037224 */ /* 0x000fe200078e0203 */
[----:B------:R-:W-:Y:S02]  /*0a10*/  @!P0 IADD3 R7, -R7, RZ, RZ ;  /* 0x000000ff07078210 */ /* 0x000fe40007ffe1ff */
[----:B------:R-:W-:-:S02]  /*0a20*/  ISETP.GT.U32.AND P0, PT, R31, R13, PT ;  /* 0x0000000d1f00720c */ /* 0x000fc40003f04070 */
[----:B------:R-:W-:Y:S02]  /*0a30*/  ISETP.GT.U32.AND P5, PT, R31, R11, PT ;  /* 0x0000000b1f00720c */ /* 0x000fe40003fa4070 */
[----:B------:R-:W-:Y:S02]  /*0a40*/  SHF.L.U32 R74, R17, 0x7, RZ ;  /* 0x00000007114a7819 */ /* 0x000fe400000006ff */
[----:B------:R-:W-:Y:S02]  /*0a50*/  @!P6 IADD3 R14, R14, -R31, RZ ;  /* 0x8000001f0e0ee210 */ /* 0x000fe40007ffe0ff */
[----:B------:R-:W-:Y:S02]  /*0a60*/  SHF.R.S32.HI R17, RZ, 0x18, R17 ;  /* 0x00000018ff117819 */ /* 0x000fe40000011411 */
[----:B------:R-:W-:Y:S02]  /*0a70*/  ISETP.GT.U32.AND P6, PT, R31, R3, PT ;  /* 0x000000031f00720c */ /* 0x000fe40003fc4070 */
[----:B------:R-:W-:-:S02]  /*0a80*/  @!P4 IADD3 R12, R12, -R31, RZ ;  /* 0x8000001f0c0cc210 */ /* 0x000fc40007ffe0ff */
[----:B------:R-:W-:Y:S02]  /*0a90*/  ISETP.GE.AND P4, PT, R21, RZ, PT ;  /* 0x000000ff1500720c */ /* 0x000fe40003f86270 */
[----:B------:R-:W-:Y:S02]  /*0aa0*/  SGXT R2, R17, 0x1 ;  /* 0x000000011102781a */ /* 0x000fe40000000200 */
[C---:B------:R-:W-:Y:S02]  /*0ab0*/  LOP3.LUT R21, R74.reuse, R9, RZ, 0xfc, !PT ;  /* 0x000000094a157212 */ /* 0x040fe400078efcff */
[C-C-:B------:R-:W-:Y:S02]  /*0ac0*/  LOP3.LUT R23, R74.reuse, 0x10, R9.reuse, 0xfe, !PT ;  /* 0x000000104a177812 */ /* 0x140fe400078efe09 */
[C-C-:B------:R-:W-:Y:S02]  /*0ad0*/  LOP3.LUT R25, R74.reuse, 0x20, R9.reuse, 0xfe, !PT ;  /* 0x000000204a197812 */ /* 0x140fe400078efe09 */
[----:B------:R-:W-:-:S02]  /*0ae0*/  LOP3.LUT R27, R74, 0x30, R9, 0xfe, !PT ;  /* 0x000000304a1b7812 */ /* 0x000fc400078efe09 */
[-C--:B------:R-:W-:Y:S02]  /*0af0*/  @!P0 IADD3 R13, R13, -R31.reuse, RZ ;  /* 0x8000001f0d0d8210 */ /* 0x080fe40007ffe0ff */
[----:B------:R-:W-:Y:S02]  /*0b00*/  @!P5 IADD3 R11, R11, -R31, RZ ;  /* 0x8000001f0b0bd210 */ /* 0x000fe40007ffe0ff */
[----:B------:R-:W-:Y:S02]  /*0b10*/  @!P1 IADD3 R10, -R10, RZ, RZ ;  /* 0x000000ff0a0a9210 */ /* 0x000fe40007ffe1ff */
[----:B------:R-:W-:Y:S02]  /*0b20*/  ISETP.GE.AND P0, PT, R6, RZ, PT ;  /* 0x000000ff0600720c */ /* 0x000fe40003f06270 */
[----:B------:R-:W-:Y:S02]  /*0b30*/  ISETP.GE.AND P5, PT, R19, RZ, PT ;  /* 0x000000ff1300720c */ /* 0x000fe40003fa6270 */
[----:B------:R-:W-:-:S02]  /*0b40*/  ISETP.GE.AND P1, PT, R15, RZ, PT ;  /* 0x000000ff0f00720c */ /* 0x000fc40003f26270 */
[C---:B------:R-:W-:Y:S02]  /*0b50*/  LEA.HI R6, R2.reuse, R21, RZ, 0x7 ;  /* 0x0000001502067211 */ /* 0x040fe400078f38ff */
[C---:B------:R-:W-:Y:S02]  /*0b60*/  LEA.HI R15, R2.reuse, R23, RZ, 0x7 ;  /* 0x00000017020f7211 */ /* 0x040fe400078f38ff */
[C---:B------:R-:W-:Y:S02]  /*0b70*/  LEA.HI R17, R2.reuse, R25, RZ, 0x7 ;  /* 0x0000001902117211 */ /* 0x040fe400078f38ff */
[----:B------:R-:W-:Y:S02]  /*0b80*/  LEA.HI R19, R2, R27, RZ, 0x7 ;  /* 0x0000001b02137211 */ /* 0x000fe400078f38ff */
[----:B------:R-:W-:Y:S02]  /*0b90*/  ISETP.GE.AND P3, PT, R18, RZ, PT ;  /* 0x000000ff1200720c */ /* 0x000fe40003f66270 */
[----:B------:R-:W-:-:S02]  /*0ba0*/  ISETP.GE.AND P2, PT, R20, RZ, PT ;  /* 0x000000ff1400720c */ /* 0x000fc40003f46270 */
[----:B------:R-:W-:Y:S02]  /*0bb0*/  LOP3.LUT R6, R6, 0xffffff80, RZ, 0xc0, !PT ;  /* 0xffffff8006067812 */ /* 0x000fe400078ec0ff */
[----:B------:R-:W-:Y:S02]  /*0bc0*/  LOP3.LUT R16, R15, 0xffffff80, RZ, 0xc0, !PT ;  /* 0xffffff800f107812 */ /* 0x000fe400078ec0ff */
[----:B------:R-:W-:Y:S02]  /*0bd0*/  LOP3.LUT R18, R17, 0xffffff80, RZ, 0xc0, !PT ;  /* 0xffffff8011127812 */ /* 0x000fe400078ec0ff */
[----:B------:R-:W-:Y:S02]  /*0be0*/  LOP3.LUT R20, R19, 0xffffff80, RZ, 0xc0, !PT ;  /* 0xffffff8013147812 */ /* 0x000fe400078ec0ff */
[----:B------:R-:W-:Y:S02]  /*0bf0*/  @!P6 IADD3 R3, R3, -R31, RZ ;  /* 0x8000001f0303e210 */ /* 0x000fe40007ffe0ff */
[----:B------:R-:W-:-:S02]  /*0c00*/  IADD3 R15, R21, -R6, RZ ;  /* 0x80000006150f7210 */ /* 0x000fc40007ffe0ff */
[----:B------:R-:W-:Y:S02]  /*0c10*/  IADD3 R17, R23, -R16, RZ ;  /* 0x8000001017117210 */ /* 0x000fe40007ffe0ff */
[----:B------:R-:W-:Y:S02]  /*0c20*/  IADD3 R19, R25, -R18, RZ ;  /* 0x8000001219137210 */ /* 0x000fe40007ffe0ff */
[----:B------:R-:W-:Y:S02]  /*0c30*/  IADD3 R21, R27, -R20, RZ ;  /* 0x800000141b157210 */ /* 0x000fe40007ffe0ff */
[----:B------:R-:W-:Y:S02]  /*0c40*/  ISETP.GT.U32.AND P6, PT, R31, R3, PT ;  /* 0x000000031f00720c */ /* 0x000fe40003fc4070 */
[C-C-:B------:R-:W-:Y:S02]  /*0c50*/  LOP3.LUT R23, R74.reuse, 0x40, R9.reuse, 0xfe, !PT ;  /* 0x000000404a177812 */ /* 0x140fe400078efe09 */
[----:B------:R-:W-:-:S02]  /*0c60*/  LOP3.LUT R25, R74, 0x50, R9, 0xfe, !PT ;  /* 0x000000504a197812 */ /* 0x000fc400078efe09 */
[C-C-:B------:R-:W-:Y:S02]  /*0c70*/  LOP3.LUT R27, R74.reuse, 0x60, R9.reuse, 0xfe, !PT ;  /* 0x000000604a1b7812 */ /* 0x140fe400078efe09 */
[----:B------:R-:W-:Y:S02]  /*0c80*/  LOP3.LUT R29, R74, 0x70, R9, 0xfe, !PT ;  /* 0x000000704a1d7812 */ /* 0x000fe400078efe09 */
[C---:B------:R-:W-:Y:S02]  /*0c90*/  LEA.HI R6, R2.reuse, R23, RZ, 0x7 ;  /* 0x0000001702067211 */ /* 0x040fe400078f38ff */
[C---:B------:R-:W-:Y:S02]  /*0ca0*/  LEA.HI R16, R2.reuse, R25, RZ, 0x7 ;  /* 0x0000001902107211 */ /* 0x040fe400078f38ff */
[C---:B------:R-:W-:Y:S02]  /*0cb0*/  LEA.HI R18, R2.reuse, R27, RZ, 0x7 ;  /* 0x0000001b02127211 */ /* 0x040fe400078f38ff */
[----:B------:R-:W-:-:S02]  /*0cc0*/  LEA.HI R2, R2, R29, RZ, 0x7 ;  /* 0x0000001d02027211 */ /* 0x000fc400078f38ff */
[----:B------:R-:W-:Y:S02]  /*0cd0*/  @!P6 IADD3 R3, R3, -R31, RZ ;  /* 0x8000001f0303e210 */ /* 0x000fe40007ffe0ff */
[----:B------:R-:W-:Y:S02]  /*0ce0*/  LOP3.LUT R2, R2, 0xffffff80, RZ, 0xc0, !PT ;  /* 0xffffff8002027812 */ /* 0x000fe400078ec0ff */
[----:B------:R-:W-:Y:S02]  /*0cf0*/  ISETP.NE.AND P6, PT, R5, RZ, PT ;  /* 0x000000ff0500720c */ /* 0x000fe40003fc5270 */
[----:B------:R-:W-:Y:S02]  /*0d00*/  IADD3 R29, R29, -R2, RZ ;  /* 0x800000021d1d7210 */ /* 0x000fe40007ffe0ff */
[----:B------:R-:W-:Y:S02]  /*0d10*/  LOP3.LUT R2, RZ, R5, RZ, 0x33, !PT ;  /* 0x00000005ff027212 */ /* 0x000fe400078e33ff */
[----:B------:R-:W-:-:S02]  /*0d20*/  @!P3 IADD3 R11, -R11, RZ, RZ ;  /* 0x000000ff0b0bb210 */ /* 0x000fc40007ffe1ff */
[----:B------:R-:W-:Y:S02]  /*0d30*/  @!P5 IADD3 R8, -R8, RZ, RZ ;  /* 0x000000ff0808d210 */ /* 0x000fe40007ffe1ff */
[----:B------:R-:W-:Y:S02]  /*0d40*/  @!P2 IADD3 R12, -R12, RZ, RZ ;  /* 0x000000ff0c0ca210 */ /* 0x000fe40007ffe1ff */
[----:B------:R-:W-:Y:S02]  /*0d50*/  @!P4 IADD3 R13, -R13, RZ, RZ ;  /* 0x000000ff0d0dc210 */ /* 0x000fe40007ffe1ff */
[----:B------:R-:W-:Y:S02]  /*0d60*/  @!P1 IADD3 R14, -R14, RZ, RZ ;  /* 0x000000ff0e0e9210 */ /* 0x000fe40007ffe1ff */
[----:B------:R-:W-:Y:S02]  /*0d70*/  @!P0 IADD3 R3, -R3, RZ, RZ ;  /* 0x000000ff03038210 */ /* 0x000fe40007ffe1ff */
[----:B------:R-:W-:-:S02]  /*0d80*/  SEL R33, R2, R10, !P6 ;  /* 0x0000000a02217207 */ /* 0x000fc40007000000 */
[----:B------:R-:W-:Y:S02]  /*0d90*/  LOP3.LUT R6, R6, 0xffffff80, RZ, 0xc0, !PT ;  /* 0xffffff8006067812 */ /* 0x000fe400078ec0ff */
[C---:B------:R-:W-:Y:S02]  /*0da0*/  SEL R31, R2.reuse, R7, !P6 ;  /* 0x00000007021f7207 */ /* 0x040fe40007000000 */
[----:B------:R-:W-:Y:S02]  /*0db0*/  SEL R35, R2, R11, !P6 ;  /* 0x0000000b02237207 */ /* 0x000fe40007000000 */
[----:B------:R-:W-:Y:S02]  /*0dc0*/  LOP3.LUT R10, R122, 0x3c, RZ, 0xc0, !PT ;  /* 0x0000003c7a0a7812 */ /* 0x000fe400078ec0ff */
[C---:B------:R-:W-:Y:S02]  /*0dd0*/  SEL R37, R2.reuse, R8, !P6 ;  /* 0x0000000802257207 */ /* 0x040fe40007000000 */
[C---:B------:R-:W-:Y:S01]  /*0de0*/  SEL R39, R2.reuse, R12, !P6 ;  /* 0x0000000c02277207 */ /* 0x040fe20007000000 */
[--C-:B------:R-:W-:Y:S01]  /*0df0*/  IMAD R58, R31, 0xb0, R10.reuse ;  /* 0x000000b01f3a7824 */ /* 0x100fe200078e020a */
[C---:B------:R-:W-:Y:S01]  /*0e00*/  SEL R13, R2.reuse, R13, !P6 ;  /* 0x0000000d020d7207 */ /* 0x040fe20007000000 */
[--C-:B------:R-:W-:Y:S01]  /*0e10*/  IMAD R60, R33, 0xb0, R10.reuse ;  /* 0x000000b0213c7824 */ /* 0x100fe200078e020a */
[C---:B------:R-:W-:Y:S01]  /*0e20*/  SEL R41, R2.reuse, R14, !P6 ;  /* 0x0000000e02297207 */ /* 0x040fe20007000000 */
[--C-:B------:R-:W-:Y:S01]  /*0e30*/  IMAD R62, R35, 0xb0, R10.reuse ;  /* 0x000000b0233e7824 */ /* 0x100fe200078e020a */
[----:B------:R-:W-:Y:S01]  /*0e40*/  SEL R11, R2, R3, !P6 ;  /* 0x00000003020b7207 */ /* 0x000fe20007000000 */
[--C-:B------:R-:W-:Y:S01]  /*0e50*/  IMAD R64, R37, 0xb0, R10.reuse ;  /* 0x000000b025407824 */ /* 0x100fe200078e020a */
[----:B------:R-:W-:Y:S01]  /*0e60*/  LOP3.LUT R16, R16, 0xffffff80, RZ, 0xc0, !PT ;  /* 0xffffff8010107812 */ /* 0x000fe200078ec0ff */
[--C-:B------:R-:W-:Y:S01]  /*0e70*/  IMAD R66, R39, 0xb0, R10.reuse ;  /* 0x000000b027427824 */ /* 0x100fe200078e020a */
[----:B------:R-:W-:Y:S01]  /*0e80*/  LOP3.LUT R18, R18, 0xffffff80, RZ, 0xc0, !PT ;  /* 0xffffff8012127812 */ /* 0x000fe200078ec0ff */
[-C--:B------:R-:W-:Y:S01]  /*0e90*/  IMAD.WIDE R58, R58, R73.reuse, c[0x0][0x160] ;  /* 0x000058003a3a7625 */ /* 0x080fe200078e0249 */
[C---:B------:R-:W-:Y:S01]  /*0ea0*/  LOP3.LUT R2, R9.reuse, 0x10, RZ, 0xfc, !PT ;  /* 0x0000001009027812 */ /* 0x040fe200078efcff */
[----:B------:R-:W-:Y:S01]  /*0eb0*/  CS2R R30, SRZ ;  /* 0x00000000001e7805 */ /* 0x000fe2000001ff00 */
[----:B------:R-:W-:Y:S01]  /*0ec0*/  LOP3.LUT R3, R9, 0x20, RZ, 0xfc, !PT ;  /* 0x0000002009037812 */ /* 0x000fe200078efcff */
[--C-:B------:R-:W-:Y:S01]  /*0ed0*/  IMAD R68, R13, 0xb0, R10.reuse ;  /* 0x000000b00d447824 */ /* 0x100fe200078e020a */
[----:B------:R-:W-:Y:S01]  /*0ee0*/  IADD3 R23, R23, -R6, RZ ;  /* 0x8000000617177210 */ /* 0x000fe20007ffe0ff */
[-C--:B------:R-:W-:Y:S01]  /*0ef0*/  IMAD.WIDE R60, R60, R73.reuse, c[0x0][0x160] ;  /* 0x000058003c3c7625 */ /* 0x080fe200078e0249 */
[C---:B------:R-:W-:Y:S01]  /*0f00*/  LOP3.LUT R5, R9.reuse, 0x30, RZ, 0xfc, !PT ;  /* 0x0000003009057812 */ /* 0x040fe200078efcff */
[----:B------:R-:W-:Y:S01]  /*0f10*/  CS2R R32, SRZ ;  /* 0x0000000000207805 */ /* 0x000fe2000001ff00 */
[----:B------:R-:W-:Y:S01]  /*0f20*/  LOP3.LUT R6, R9, 0x40, RZ, 0xfc, !PT ;  /* 0x0000004009067812 */ /* 0x000fe200078efcff */
[--C-:B------:R-:W-:Y:S01]  /*0f30*/  IMAD R17, R17, 0xb0, R10.reuse ;  /* 0x000000b011117824 */ /* 0x100fe200078e020a */
[----:B------:R-:W-:Y:S01]  /*0f40*/  LEA R121, R9, R10, 0x6 ;  /* 0x0000000a09797211 */ /* 0x000fe200078e30ff */
[--C-:B------:R-:W-:Y:S01]  /*0f50*/  IMAD R19, R19, 0xb0, R10.reuse ;  /* 0x000000b013137824 */ /* 0x100fe200078e020a */
[----:B------:R-:W-:Y:S01]  /*0f60*/  IADD3 R25, R25, -R16, RZ ;  /* 0x8000001019197210 */ /* 0x000fe20007ffe0ff */
[--C-:B------:R-:W-:Y:S01]  /*0f70*/  IMAD R48, R21, 0xb0, R10.reuse ;  /* 0x000000b015307824 */ /* 0x100fe200078e020a */
[----:B------:R-:W-:Y:S01]  /*0f80*/  IADD3 R27, R27, -R18, RZ ;  /* 0x800000121b1b7210 */ /* 0x000fe20007ffe0ff */
[--C-:B------:R-:W-:Y:S01]  /*0f90*/  IMAD R50, R23, 0xb0, R10.reuse ;  /* 0x000000b017327824 */ /* 0x100fe200078e020a */
[----:B------:R-:W-:Y:S01]  /*0fa0*/  LOP3.LUT R7, R9, 0x50, RZ, 0xfc, !PT ;  /* 0x0000005009077812 */ /* 0x000fe200078efcff */
[--C-:B------:R-:W-:Y:S01]  /*0fb0*/  IMAD R52, R25, 0xb0, R10.reuse ;  /* 0x000000b019347824 */ /* 0x100fe200078e020a */
[-C--:B------:R-:W-:Y:S01]  /*0fc0*/  LEA R123, R2, R10.reuse, 0x6 ;  /* 0x0000000a027b7211 */ /* 0x080fe200078e30ff */
        /* <DEDUP_REMOVED lines=8> */
[-C--:B------:R-:W-:Y:S01]  /*1050*/  IMAD.WIDE R62, R62, R73.reuse, c[0x0][0x160] ;  /* 0x000058003e3e7625 */ /* 0x080fe200078e0249 */
[-C--:B------:R-:W-:Y:S01]  /*1060*/  LEA R6, R6, R10.reuse, 0x6 ;  /* 0x0000000a06067211 */ /* 0x080fe200078e30ff */
[----:B------:R-:W-:Y:S01]  /*1070*/  CS2R R20, SRZ ;  /* 0x0000000000147805 */ /* 0x000fe2000001ff00 */
[----:B------:R-:W-:Y:S01]  /*1080*/  SHF.L.U32 R121, R121, 0x2, RZ ;  /* 0x0000000279797819 */ /* 0x000fe200000006ff */
[----:B------:R-:W-:Y:S01]  /*1090*/  IMAD R11, R11, 0xb0, R10 ;  /* 0x000000b00b0b7824 */ /* 0x000fe200078e020a */
[-C--:B------:R-:W-:Y:S01]  /*10a0*/  LEA R7, R7, R10.reuse, 0x6 ;  /* 0x0000000a07077211 */ /* 0x080fe200078e30ff */
[-C--:B------:R-:W-:Y:S01]  /*10b0*/  IMAD.WIDE R64, R64, R73.reuse, c[0x0][0x160] ;  /* 0x0000580040407625 */ /* 0x080fe200078e0249 */
[----:B------:R-:W-:Y:S01]  /*10c0*/  SHF.L.U32 R123, R123, 0x2, RZ ;  /* 0x000000027b7b7819 */ /* 0x000fe200000006ff */
[----:B------:R1:W-:Y:S01]  /*10d0*/  LDGSTS.E.BYPASS.128 [R121], [R58.64] ;  /* 0x000000003a797fae */ /* 0x0003e2000b901c4a */
[-C--:B------:R-:W-:Y:S01]  /*10e0*/  LEA R8, R8, R10.reuse, 0x6 ;  /* 0x0000000a08087211 */ /* 0x080fe200078e30ff */
[-C--:B------:R-:W-:Y:S01]  /*10f0*/  IMAD.WIDE R66, R66, R73.reuse, c[0x0][0x160] ;  /* 0x0000580042427625 */ /* 0x080fe200078e0249 */
[----:B------:R-:W-:Y:S01]  /*1100*/  SHF.L.U32 R125, R3, 0x2, RZ ;  /* 0x00000002037d7819 */ /* 0x000fe200000006ff */
[----:B------:R1:W-:Y:S01]  /*1110*/  LDGSTS.E.BYPASS.128 [R123], [R60.64] ;  /* 0x000000003c7b7fae */ /* 0x0003e2000b901c4a */
[----:B------:R-:W-:Y:S01]  /*1120*/  LEA R9, R9, R10, 0x6 ;  /* 0x0000000a09097211 */ /* 0x000fe200078e30ff */
[-C--:B------:R-:W-:Y:S01]  /*1130*/  IMAD.WIDE R68, R68, R73.reuse, c[0x0][0x160] ;  /* 0x0000580044447625 */ /* 0x080fe200078e0249 */
[----:B------:R-:W-:Y:S01]  /*1140*/  SHF.L.U32 R127, R5, 0x2, RZ ;  /* 0x00000002057f7819 */ /* 0x000fe200000006ff */
[----:B------:R1:W-:Y:S01]  /*1150*/  LDGSTS.E.BYPASS.128 [R125], [R62.64] ;  /* 0x000000003e7d7fae */ /* 0x0003e2000b901c4a */
[----:B------:R-:W-:Y:S01]  /*1160*/  SHF.L.U32 R129, R6, 0x2, RZ ;  /* 0x0000000206817819 */ /* 0x000fe200000006ff */
[-C--:B------:R-:W-:Y:S01]  /*1170*/  IMAD.WIDE R2, R2, R73.reuse, c[0x0][0x168] ;  /* 0x00005a0002027625 */ /* 0x080fe200078e0249 */
[----:B------:R-:W-:Y:S01]  /*1180*/  SHF.L.U32 R131, R7, 0x2, RZ ;  /* 0x0000000207837819 */ /* 0x000fe200000006ff */
[----:B------:R1:W-:Y:S01]  /*1190*/  LDGSTS.E.BYPASS.128 [R127], [R64.64] ;  /* 0x00000000407f7fae */ /* 0x0003e2000b901c4a */
[----:B------:R-:W-:Y:S01]  /*11a0*/  SHF.L.U32 R133, R8, 0x2, RZ ;  /* 0x0000000208857819 */ /* 0x000fe200000006ff */
[-C--:B------:R-:W-:Y:S01]  /*11b0*/  IMAD.WIDE R44, R17, R73.reuse, c[0x0][0x168] ;  /* 0x00005a00112c7625 */ /* 0x080fe200078e0249 */
[----:B------:R-:W-:Y:S01]  /*11c0*/  SHF.L.U32 R135, R9, 0x2, RZ ;  /* 0x0000000209877819 */ /* 0x000fe200000006ff */
[----:B------:R1:W-:Y:S01]  /*11d0*/  LDGSTS.E.BYPASS.128 [R129], [R66.64] ;  /* 0x0000000042817fae */ /* 0x0003e2000b901c4a */
[----:B------:R-:W-:Y:S01]  /*11e0*/  ISETP.GE.U32.AND P0, PT, R10, 0x30, PT ;  /* 0x000000300a00780c */ /* 0x000fe20003f06070 */
[-C--:B------:R-:W-:Y:S01]  /*11f0*/  IMAD.WIDE R46, R19, R73.reuse, c[0x0][0x168] ;  /* 0x00005a00132e7625 */ /* 0x080fe200078e0249 */
[----:B------:R-:W-:Y:S01]  /*1200*/  CS2R R22, SRZ ;  /* 0x0000000000167805 */ /* 0x000fe2000001ff00 */
[----:B------:R1:W-:Y:S01]  /*1210*/  LDGSTS.E.BYPASS.128 [R131], [R68.64] ;  /* 0x0000000044837fae */ /* 0x0003e2000b901c4a */
[----:B------:R-:W-:Y:S01]  /*1220*/  CS2R R24, SRZ ;  /* 0x0000000000187805 */ /* 0x000fe2000001ff00 */
[-C--:B------:R-:W-:Y:S01]  /*1230*/  IMAD.WIDE R48, R48, R73.reuse, c[0x0][0x168] ;  /* 0x00005a0030307625 */ /* 0x080fe200078e0249 */
[----:B------:R-:W-:Y:S01]  /*1240*/  CS2R R26, SRZ ;  /* 0x00000000001a7805 */ /* 0x000fe2000001ff00 */
[----:B------:R-:W-:Y:S01]  /*1250*/  CS2R R28, SRZ ;  /* 0x00000000001c7805 */ /* 0x000fe2000001ff00 */
[----:B------:R-:W-:Y:S01]  /*1260*/  CS2R R34, SRZ ;  /* 0x0000000000227805 */ /* 0x000fe2000001ff00 */
[-C--:B------:R-:W-:Y:S01]  /*1270*/  IMAD.WIDE R50, R50, R73.reuse, c[0x0][0x168] ;  /* 0x00005a0032327625 */ /* 0x080fe200078e0249 */
[----:B------:R-:W-:Y:S01]  /*1280*/  CS2R R36, SRZ ;  /* 0x0000000000247805 */ /* 0x000fe2000001ff00 */
[----:B------:R-:W-:Y:S01]  /*1290*/  CS2R R38, SRZ ;  /* 0x0000000000267805 */ /* 0x000fe2000001ff00 */
[----:B------:R-:W-:Y:S01]  /*12a0*/  CS2R R40, SRZ ;  /* 0x0000000000287805 */ /* 0x000fe2000001ff00 */
[----:B------:R-:W-:Y:S01]  /*12b0*/  IMAD.WIDE R52, R52, R73, c[0x0][0x168] ;  /* 0x00005a0034347625 */ /* 0x000fe200078e0249 */
[----:B------:R-:W-:-:S03]  /*12c0*/  LOP3.LUT R122, R122, 0x7c, RZ, 0xc0, !PT ;  /* 0x0000007c7a7a7812 */ /* 0x000fc600078ec0ff */
[----:B------:R-:W-:-:S04]  /*12d0*/  IMAD.WIDE R54, R54, R73, c[0x0][0x168] ;  /* 0x00005a0036367625 */ /* 0x000fc800078e0249 */
[----:B------:R-:W-:-:S04]  /*12e0*/  IMAD.WIDE R56, R56, R73, c[0x0][0x168] ;  /* 0x00005a0038387625 */ /* 0x000fc800078e0249 */
[----:B------:R-:W-:-:S04]  /*12f0*/  IMAD.WIDE R70, R70, R73, c[0x0][0x160] ;  /* 0x0000580046467625 */ /* 0x000fc800078e0249 */
[----:B------:R-:W-:Y:S01]  /*1300*/  IMAD.WIDE R72, R11, R73, c[0x0][0x160] ;  /* 0x000058000b487625 */ /* 0x000fe200078e0249 */
[----:B------:R1:W-:Y:S04]  /*1310*/  LDGSTS.E.BYPASS.128 [R133], [R70.64] ;  /* 0x0000000046857fae */ /* 0x0003e8000b901c4a */
[----:B------:R1:W-:Y:S04]  /*1320*/  LDGSTS.E.BYPASS.128 [R135], [R72.64] ;  /* 0x0000000048877fae */ /* 0x0003e8000b901c4a */
[----:B------:R-:W0:Y:S04]  /*1330*/  LDGDEPBAR ;  /* 0x00000000000079af */ /* 0x000e280000000000 */
[----:B------:R1:W-:Y:S04]  /*1340*/  LDGSTS.E.BYPASS.128 [R121+0x20000], [R2.64] ;  /* 0x2000000002797fae */ /* 0x0003e8000b901c4a */
[----:B------:R1:W-:Y:S04]  /*1350*/  LDGSTS.E.BYPASS.128 [R123+0x20000], [R44.64] ;  /* 0x200000002c7b7fae */ /* 0x0003e8000b901c4a */
[----:B------:R1:W-:Y:S04]  /*1360*/  LDGSTS.E.BYPASS.128 [R125+0x20000], [R46.64] ;  /* 0x200000002e7d7fae */ /* 0x0003e8000b901c4a */
[----:B------:R1:W-:Y:S04]  /*1370*/  LDGSTS.E.BYPASS.128 [R127+0x20000], [R48.64] ;  /* 0x20000000307f7fae */ /* 0x0003e8000b901c4a */
[----:B------:R1:W-:Y:S04]  /*1380*/  LDGSTS.E.BYPASS.128 [R129+0x20000], [R50.64] ;  /* 0x2000000032817fae */ /* 0x0003e8000b901c4a */
[----:B------:R1:W-:Y:S04]  /*1390*/  LDGSTS.E.BYPASS.128 [R131+0x20000], [R52.64] ;  /* 0x2000000034837fae */ /* 0x0003e8000b901c4a */
[----:B------:R1:W-:Y:S04]  /*13a0*/  LDGSTS.E.BYPASS.128 [R133+0x20000], [R54.64] ;  /* 0x2000000036857fae */ /* 0x0003e8000b901c4a */
[----:B------:R1:W-:Y:S04]  /*13b0*/  LDGSTS.E.BYPASS.128 [R135+0x20000], [R56.64] ;  /* 0x2000000038877fae */ /* 0x0003e8000b901c4a */
[----:B------:R-:W0:Y:S04]  /*13c0*/  LDGDEPBAR ;  /* 0x00000000000079af */ /* 0x000e280000000000 */
[----:B------:R-:W-:Y:S06]  /*13d0*/  BAR.SYNC 0x0 ;  /* 0x0000000000007b1d */ /* 0x000fec0000000000 */
[----:B------:R-:W-:Y:S01]  /*13e0*/  @!PT LDS RZ, [RZ] ;  /* 0x00000000fffff984 */ /* 0x000fe20000000800 */
[----:B------:R-:W-:Y:S01]  /*13f0*/  @!PT LDS RZ, [RZ] ;  /* 0x00000000fffff984 */ /* 0x000fe20000000800 */
[----:B------:R-:W-:Y:S01]  /*1400*/  @!PT LDS RZ, [RZ] ;  /* 0x00000000fffff984 */ /* 0x000fe20000000800 */
[----:B------:R1:W-:Y:S04]  /*1410*/  LDGSTS.E.BYPASS.128 [R121+0x8000], [R58.64+0x100] ;  /* 0x080001003a797fae */ /* 0x0003e8000b901c4a */
[----:B------:R1:W-:Y:S04]  /*1420*/  LDGSTS.E.BYPASS.128 [R123+0x8000], [R60.64+0x100] ;  /* 0x080001003c7b7fae */ /* 0x0003e8000b901c4a */
[----:B------:R1:W-:Y:S04]  /*1430*/  LDGSTS.E.BYPASS.128 [R125+0x8000], [R62.64+0x100] ;  /* 0x080001003e7d7fae */ /* 0x0003e8000b901c4a */
[----:B------:R1:W-:Y:S04]  /*1440*/  LDGSTS.E.BYPASS.128 [R127+0x8000], [R64.64+0x100] ;  /* 0x08000100407f7fae */ /* 0x0003e8000b901c4a */
[----:B------:R1:W-:Y:S04]  /*1450*/  LDGSTS.E.BYPASS.128 [R129+0x8000], [R66.64+0x100] ;  /* 0x0800010042817fae */ /* 0x0003e8000b901c4a */
[----:B------:R1:W-:Y:S04]  /*1460*/  LDGSTS.E.BYPASS.128 [R131+0x8000], [R68.64+0x100] ;  /* 0x0800010044837fae */ /* 0x0003e8000b901c4a */
[----:B------:R1:W-:Y:S04]  /*1470*/  LDGSTS.E.BYPASS.128 [R133+0x8000], [R70.64+0x100] ;  /* 0x0800010046857fae */ /* 0x0003e8000b901c4a */
[----:B------:R1:W-:Y:S04]  /*1480*/  LDGSTS.E.BYPASS.128 [R135+0x8000], [R72.64+0x100] ;  /* 0x0800010048877fae */ /* 0x0003e8000b901c4a */
[----:B------:R-:W0:Y:S04]  /*1490*/  LDGDEPBAR ;  /* 0x00000000000079af */ /* 0x000e280000000000 */
        /* <DEDUP_REMOVED lines=9> */
[----:B------:R-:W-:Y:S06]  /*1530*/  BAR.SYNC 0x0 ;  /* 0x0000000000007b1d */ /* 0x000fec0000000000 */
[----:B------:R-:W-:Y:S01]  /*1540*/  @!PT LDS RZ, [RZ] ;  /* 0x00000000fffff984 */ /* 0x000fe20000000800 */
[----:B------:R-:W-:Y:S01]  /*1550*/  @!PT LDS RZ, [RZ] ;  /* 0x00000000fffff984 */ /* 0x000fe20000000800 */
[----:B------:R-:W-:Y:S01]  /*1560*/  @!PT LDS RZ, [RZ] ;  /* 0x00000000fffff984 */ /* 0x000fe20000000800 */
[----:B------:R1:W-:Y:S04]  /*1570*/  LDGSTS.E.BYPASS.128 [R121+0x10000], [R58.64+0x200], !P0 ;  /* 0x100002003a797fae */ /* 0x0003e8000c101c4a */
[----:B------:R1:W-:Y:S04]  /*1580*/  LDGSTS.E.BYPASS.128 [R123+0x10000], [R60.64+0x200], !P0 ;  /* 0x100002003c7b7fae */ /* 0x0003e8000c101c4a */
[----:B------:R1:W-:Y:S04]  /*1590*/  LDGSTS.E.BYPASS.128 [R125+0x10000], [R62.64+0x200], !P0 ;  /* 0x100002003e7d7fae */ /* 0x0003e8000c101c4a */
[----:B------:R1:W-:Y:S04]  /*15a0*/  LDGSTS.E.BYPASS.128 [R127+0x10000], [R64.64+0x200], !P0 ;  /* 0x10000200407f7fae */ /* 0x0003e8000c101c4a */
[----:B------:R1:W-:Y:S04]  /*15b0*/  LDGSTS.E.BYPASS.128 [R129+0x10000], [R66.64+0x200], !P0 ;  /* 0x1000020042817fae */ /* 0x0003e8000c101c4a */
[----:B------:R1:W-:Y:S04]  /*15c0*/  LDGSTS.E.BYPASS.128 [R131+0x10000], [R68.64+0x200], !P0 ;  /* 0x1000020044837fae */ /* 0x0003e8000c101c4a */
[----:B------:R1:W-:Y:S04]  /*15d0*/  LDGSTS.E.BYPASS.128 [R133+0x10000], [R70.64+0x200], !P0 ;  /* 0x1000020046857fae */ /* 0x0003e8000c101c4a */
[----:B------:R1:W-:Y:S04]  /*15e0*/  LDGSTS.E.BYPASS.128 [R135+0x10000], [R72.64+0x200], !P0 ;  /* 0x1000020048877fae */ /* 0x0003e8000c101c4a */
[----:B------:R-:W0:Y:S04]  /*15f0*/  LDGDEPBAR ;  /* 0x00000000000079af */ /* 0x000e280000000000 */
        /* <DEDUP_REMOVED lines=9> */
[----:B------:R-:W-:Y:S06]  /*1690*/  BAR.SYNC 0x0 ;  /* 0x0000000000007b1d */ /* 0x000fec0000000000 */
[----:B------:R-:W-:Y:S01]  /*16a0*/  @!PT LDS RZ, [RZ] ;  /* 0x00000000fffff984 */ /* 0x000fe20000000800 */
[----:B------:R-:W-:Y:S01]  /*16b0*/  @!PT LDS RZ, [RZ] ;  /* 0x00000000fffff984 */ /* 0x000fe20000000800 */
[----:B------:R-:W-:Y:S01]  /*16c0*/  @!PT LDS RZ, [RZ] ;  /* 0x00000000fffff984 */ /* 0x000fe20000000800 */
[----:B------:R1:W-:Y:S04]  /*16d0*/  LDGSTS.E.BYPASS.128 [R121+0x18000], [R58.64+0x300], !PT ;  /* 0x180003003a797fae */ /* 0x0003e8000f901c4a */
[----:B------:R1:W-:Y:S04]  /*16e0*/  LDGSTS.E.BYPASS.128 [R123+0x18000], [R60.64+0x300], !PT ;  /* 0x180003003c7b7fae */ /* 0x0003e8000f901c4a */
[----:B------:R1:W-:Y:S04]  /*16f0*/  LDGSTS.E.BYPASS.128 [R125+0x18000], [R62.64+0x300], !PT ;  /* 0x180003003e7d7fae */ /* 0x0003e8000f901c4a */
[----:B------:R1:W-:Y:S04]  /*1700*/  LDGSTS.E.BYPASS.128 [R127+0x18000], [R64.64+0x300], !PT ;  /* 0x18000300407f7fae */ /* 0x0003e8000f901c4a */
[----:B------:R1:W-:Y:S04]  /*1710*/  LDGSTS.E.BYPASS.128 [R129+0x18000], [R66.64+0x300], !PT ;  /* 0x1800030042817fae */ /* 0x0003e8000f901c4a */
[----:B------:R1:W-:Y:S04]  /*1720*/  LDGSTS.E.BYPASS.128 [R131+0x18000], [R68.64+0x300], !PT ;  /* 0x1800030044837fae */ /* 0x0003e8000f901c4a */
[----:B------:R1:W-:Y:S04]  /*1730*/  LDGSTS.E.BYPASS.128 [R133+0x18000], [R70.64+0x300], !PT ;  /* 0x1800030046857fae */ /* 0x0003e8000f901c4a */
[----:B------:R1:W-:Y:S04]  /*1740*/  LDGSTS.E.BYPASS.128 [R135+0x18000], [R72.64+0x300], !PT ;  /* 0x1800030048877fae */ /* 0x0003e8000f901c4a */
[----:B------:R-:W0:Y:S04]  /*1750*/  LDGDEPBAR ;  /* 0x00000000000079af */ /* 0x000e280000000000 */
        /* <DEDUP_REMOVED lines=8> */
[----:B------:R-:W0:Y:S01]  /*17e0*/  LDGDEPBAR ;  /* 0x00000000000079af */ /* 0x000e220000000000 */
[----:B------:R-:W-:-:S04]  /*17f0*/  DEPBAR.LE SB0, 0x6 ;  /* 0x000081800000791a */ /* 0x000fc80000000000 */
[----:B-1----:R-:W-:Y:S06]  /*1800*/  BAR.SYNC 0x0 ;  /* 0x0000000000007b1d */ /* 0x002fec0000000000 */
.L_x_1:
[----:B------:R-:W-:Y:S01]  /*1810*/  LEA R124, R122, UR8, 0x8 ;  /* 0x000000087a7c7c11 */ /* 0x000fe2000f8e40ff */
[----:B------:R-:W-:Y:S01]  /*1820*/  LDS.128 R152, [R120.X4+UR4] ;  /* 0x0000000478987984 */ /* 0x000fe20008004c00 */
[----:B------:R-:W-:Y:S01]  /*1830*/  IADD3 R75, R75, 0x1, RZ ;  /* 0x000000014b4b7810 */ /* 0x000fe20007ffe0ff */
[----:B------:R-:W-:Y:S02]  /*1840*/  ULDC.64 UR10, c[0x0][0x118] ;  /* 0x00004600000a7ab9 */ /* 0x000fe40000000a00 */
[----:B------:R-:W1:Y:S01]  /*1850*/  LDS.128 R4, [R124] ;  /* 0x000000007c047984 */ /* 0x000e620000000c00 */
[----:B------:R-:W-:-:S03]  /*1860*/  ISETP.GE.AND P0, PT, R75, 0x4, PT ;  /* 0x000000044b00780c */ /* 0x000fc60003f06270 */
[----:B------:R-:W2:Y:S04]  /*1870*/  LDS.128 R8, [R124+0x300] ;  /* 0x000300007c087984 */ /* 0x000ea80000000c00 */
[----:B------:R-:W3:Y:S04]  /*1880*/  LDS.128 R12, [R124+0x100] ;  /* 0x000100007c0c7984 */ /* 0x000ee80000000c00 */
[----:B------:R-:W4:Y:S04]  /*1890*/  LDS.128 R16, [R124+0x200] ;  /* 0x000200007c107984 */ /* 0x000f280000000c00 */
[----:B------:R-:W4:Y:S04]  /*18a0*/  LDS.128 R136, [R120.X4+UR4+0x100] ;  /* 0x0001000478887984 */ /* 0x000f280008004c00 */
[----:B------:R-:W4:Y:S01]  /*18b0*/  LDS.128 R116, [R120.X4+UR4+0x200] ;  /* 0x0002000478747984 */ /* 0x000f220008004c00 */
[C---:B-1----:R-:W-:Y:S01]  /*18c0*/  FFMA R128, R152.reuse, R4, R112 ;  /* 0x0000000498807223 */ /* 0x042fe20000000070 */
[----:B--2---:R-:W-:-:S03]  /*18d0*/  FFMA R130, R152, R8, R115 ;  /* 0x0000000898827223 */ /* 0x004fc60000000073 */
[C---:B------:R-:W-:Y:S01]  /*18e0*/  FFMA R143, R153.reuse, R5, R128 ;  /* 0x00000005998f7223 */ /* 0x040fe20000000080 */
[----:B---3--:R-:W-:Y:S01]  /*18f0*/  FFMA R112, R152, R12, R113 ;  /* 0x0000000c98707223 */ /* 0x008fe20000000071 */
[C---:B------:R-:W-:Y:S02]  /*1900*/  FFMA R141, R153.reuse, R9, R130 ;  /* 0x00000009998d7223 */ /* 0x040fe40000000082 */
[----:B------:R-:W-:Y:S01]  /*1910*/  FFMA R128, R154, R6, R143 ;  /* 0x000000069a807223 */ /* 0x000fe2000000008f */
[----:B----4-:R-:W-:Y:S01]  /*1920*/  FFMA R114, R152, R16, R114 ;  /* 0x0000001098727223 */ /* 0x010fe20000000072 */
[----:B------:R-:W-:Y:S02]  /*1930*/  FFMA R145, R153, R13, R112 ;  /* 0x0000000d99917223 */ /* 0x000fe40000000070 */
[----:B------:R-:W-:Y:S01]  /*1940*/  FFMA R157, R155, R7, R128 ;  /* 0x000000079b9d7223 */ /* 0x000fe20000000080 */
[----:B------:R-:W-:Y:S01]  /*1950*/  FFMA R132, R154, R10, R141 ;  /* 0x0000000a9a847223 */ /* 0x000fe2000000008d */
[-C--:B------:R-:W-:Y:S01]  /*1960*/  FFMA R153, R153, R17.reuse, R114 ;  /* 0x0000001199997223 */ /* 0x080fe20000000072 */
[C---:B------:R-:W-:Y:S01]  /*1970*/  FFMA R106, R136.reuse, R16, R106 ;  /* 0x00000010886a7223 */ /* 0x040fe2000000006a */
[----:B------:R-:W1:Y:S01]  /*1980*/  LDS.128 R112, [R120.X4+UR4+0x300] ;  /* 0x0003000478707984 */ /* 0x000e620008004c00 */
[----:B------:R-:W-:Y:S01]  /*1990*/  FFMA R104, R136, R4, R104 ;  /* 0x0000000488687223 */ /* 0x000fe20000000068 */
[----:B------:R-:W-:Y:S01]  /*19a0*/  FFMA R130, R154, R14, R145 ;  /* 0x0000000e9a827223 */ /* 0x000fe20000000091 */
[C---:B------:R-:W-:Y:S01]  /*19b0*/  FFMA R128, R136.reuse, R8, R107 ;  /* 0x0000000888807223 */ /* 0x040fe2000000006b */
[----:B------:R-:W-:Y:S01]  /*19c0*/  FFMA R136, R136, R12, R105 ;  /* 0x0000000c88887223 */ /* 0x000fe20000000069 */
[C---:B------:R-:W-:Y:S01]  /*19d0*/  FFMA R143, R137.reuse, R17, R106 ;  /* 0x00000011898f7223 */ /* 0x040fe2000000006a */
[C---:B------:R-:W-:Y:S01]  /*19e0*/  FFMA R145, R137.reuse, R5, R104 ;  /* 0x0000000589917223 */ /* 0x040fe20000000068 */
[C---:B------:R-:W-:Y:S01]  /*19f0*/  FFMA R141, R137.reuse, R9, R128 ;  /* 0x00000009898d7223 */ /* 0x040fe20000000080 */
[----:B------:R-:W2:Y:S01]  /*1a00*/  LDS.128 R104, [R120.X4+UR4+0x2000] ;  /* 0x0020000478687984 */ /* 0x000ea20008004c00 */
[----:B------:R-:W-:Y:S01]  /*1a10*/  FFMA R137, R137, R13, R136 ;  /* 0x0000000d89897223 */ /* 0x000fe20000000088 */
[-C--:B------:R-:W-:Y:S01]  /*1a20*/  FFMA R154, R154, R18.reuse, R153 ;  /* 0x000000129a9a7223 */ /* 0x080fe20000000099 */
[C---:B------:R-:W-:Y:S01]  /*1a30*/  FFMA R159, R155.reuse, R11, R132 ;  /* 0x0000000b9b9f7223 */ /* 0x040fe20000000084 */
[-C--:B------:R-:W-:Y:S01]  /*1a40*/  FFMA R153, R155, R15.reuse, R130 ;  /* 0x0000000f9b997223 */ /* 0x080fe20000000082 */
[C---:B------:R-:W-:Y:S01]  /*1a50*/  FFMA R130, R138.reuse, R18, R143 ;  /* 0x000000128a827223 */ /* 0x040fe2000000008f */
[C---:B------:R-:W-:Y:S01]  /*1a60*/  FFMA R132, R138.reuse, R10, R141 ;  /* 0x0000000a8a847223 */ /* 0x040fe2000000008d */
[C---:B------:R-:W-:Y:S01]  /*1a70*/  FFMA R128, R138.reuse, R14, R137 ;  /* 0x0000000e8a807223 */ /* 0x040fe20000000089 */
[----:B------:R-:W-:Y:S01]  /*1a80*/  FFMA R138, R138, R6, R145 ;  /* 0x000000068a8a7223 */ /* 0x000fe20000000091 */
[C---:B------:R-:W-:Y:S01]  /*1a90*/  FFMA R90, R116.reuse, R16, R90 ;  /* 0x00000010745a7223 */ /* 0x040fe2000000005a */
[C---:B------:R-:W-:Y:S01]  /*1aa0*/  FFMA R88, R116.reuse, R4, R88 ;  /* 0x0000000474587223 */ /* 0x040fe20000000058 */
[C---:B------:R-:W-:Y:S01]  /*1ab0*/  FFMA R145, R139.reuse, R15, R128 ;  /* 0x0000000f8b917223 */ /* 0x040fe20000000080 */
[C---:B------:R-:W-:Y:S01]  /*1ac0*/  FFMA R147, R139.reuse, R19, R130 ;  /* 0x000000138b937223 */ /* 0x040fe20000000082 */
[C---:B------:R-:W-:Y:S01]  /*1ad0*/  FFMA R143, R139.reuse, R11, R132 ;  /* 0x0000000b8b8f7223 */ /* 0x040fe20000000084 */
[----:B------:R-:W-:Y:S01]  /*1ae0*/  FFMA R141, R139, R7, R138 ;  /* 0x000000078b8d7223 */ /* 0x000fe2000000008a */
[C---:B------:R-:W-:Y:S01]  /*1af0*/  FFMA R128, R116.reuse, R8, R91 ;  /* 0x0000000874807223 */ /* 0x040fe2000000005b */
[----:B------:R-:W-:Y:S01]  /*1b00*/  FFMA R116, R116, R12, R89 ;  /* 0x0000000c74747223 */ /* 0x000fe20000000059 */
[C---:B------:R-:W-:Y:S01]  /*1b10*/  FFMA R139, R117.reuse, R17, R90 ;  /* 0x00000011758b7223 */ /* 0x040fe2000000005a */
[C---:B------:R-:W-:Y:S01]  /*1b20*/  FFMA R149, R117.reuse, R5, R88 ;  /* 0x0000000575957223 */ /* 0x040fe20000000058 */
[C---:B------:R-:W-:Y:S01]  /*1b30*/  FFMA R137, R117.reuse, R9, R128 ;  /* 0x0000000975897223 */ /* 0x040fe20000000080 */
[----:B------:R-:W3:Y:S01]  /*1b40*/  LDS.128 R88, [R120.X4+UR4+0x2100] ;  /* 0x0021000478587984 */ /* 0x000ee20008004c00 */
[----:B------:R-:W-:Y:S01]  /*1b50*/  FFMA R117, R117, R13, R116 ;  /* 0x0000000d75757223 */ /* 0x000fe20000000074 */
[C---:B------:R-:W-:Y:S01]  /*1b60*/  FFMA R128, R118.reuse, R18, R139 ;  /* 0x0000001276807223 */ /* 0x040fe2000000008b */
[C---:B------:R-:W-:Y:S01]  /*1b70*/  FFMA R130, R118.reuse, R10, R137 ;  /* 0x0000000a76827223 */ /* 0x040fe20000000089 */
[-C--:B------:R-:W-:Y:S01]  /*1b80*/  FFMA R155, R155, R19.reuse, R154 ;  /* 0x000000139b9b7223 */ /* 0x080fe2000000009a */
[C---:B------:R-:W-:Y:S01]  /*1b90*/  FFMA R116, R118.reuse, R14, R117 ;  /* 0x0000000e76747223 */ /* 0x040fe20000000075 */
[----:B------:R-:W-:Y:S01]  /*1ba0*/  FFMA R118, R118, R6, R149 ;  /* 0x0000000676767223 */ /* 0x000fe20000000095 */
[C---:B------:R-:W-:Y:S01]  /*1bb0*/  FFMA R137, R119.reuse, R19, R128 ;  /* 0x0000001377897223 */ /* 0x040fe20000000080 */
[C---:B------:R-:W-:Y:S01]  /*1bc0*/  FFMA R117, R119.reuse, R11, R130 ;  /* 0x0000000b77757223 */ /* 0x040fe20000000082 */
[C---:B------:R-:W-:Y:S01]  /*1bd0*/  FFMA R139, R119.reuse, R15, R116 ;  /* 0x0000000f778b7223 */ /* 0x040fe20000000074 */
[----:B------:R-:W-:Y:S01]  /*1be0*/  FFMA R119, R119, R7, R118 ;  /* 0x0000000777777223 */ /* 0x000fe20000000076 */
[C---:B-1----:R-:W-:Y:S01]  /*1bf0*/  FFMA R102, R112.reuse, R16, R102 ;  /* 0x0000001070667223 */ /* 0x042fe20000000066 */
[C---:B------:R-:W-:Y:S01]  /*1c00*/  FFMA R100, R112.reuse, R4, R100 ;  /* 0x0000000470647223 */ /* 0x040fe20000000064 */
[C---:B------:R-:W-:Y:S01]  /*1c10*/  FFMA R116, R112.reuse, R8, R103 ;  /* 0x0000000870747223 */ /* 0x040fe20000000067 */
[----:B------:R-:W-:Y:S01]  /*1c20*/  FFMA R112, R112, R12, R101 ;  /* 0x0000000c70707223 */ /* 0x000fe20000000065 */
[C---:B------:R-:W-:Y:S01]  /*1c30*/  FFMA R151, R113.reuse, R17, R102 ;  /* 0x0000001171977223 */ /* 0x040fe20000000066 */
[C---:B------:R-:W-:Y:S01]  /*1c40*/  FFMA R161, R113.reuse, R5, R100 ;  /* 0x0000000571a17223 */ /* 0x040fe20000000064 */
[C---:B------:R-:W-:Y:S01]  /*1c50*/  FFMA R149, R113.reuse, R9, R116 ;  /* 0x0000000971957223 */ /* 0x040fe20000000074 */
[----:B------:R-:W1:Y:S01]  /*1c60*/  LDS.128 R100, [R120.X4+UR4+0x2200] ;  /* 0x0022000478647984 */ /* 0x000e620008004c00 */
[----:B------:R-:W-:Y:S01]  /*1c70*/  FFMA R113, R113, R13, R112 ;  /* 0x0000000d71717223 */ /* 0x000fe20000000070 */
[C---:B--2---:R-:W-:Y:S01]  /*1c80*/  FFMA R110, R104.reuse, R16, R110 ;  /* 0x00000010686e7223 */ /* 0x044fe2000000006e */
[----:B------:R-:W-:Y:S01]  /*1c90*/  FFMA R108, R104, R4, R108 ;  /* 0x00000004686c7223 */ /* 0x000fe2000000006c */
[C---:B------:R-:W-:Y:S01]  /*1ca0*/  FFMA R116, R114.reuse, R18, R151 ;  /* 0x0000001272747223 */ /* 0x040fe20000000097 */
[C---:B------:R-:W-:Y:S01]  /*1cb0*/  FFMA R112, R114.reuse, R14, R113 ;  /* 0x0000000e72707223 */ /* 0x040fe20000000071 */
[C---:B------:R-:W-:Y:S01]  /*1cc0*/  FFMA R163, R105.reuse, R17, R110 ;  /* 0x0000001169a37223 */ /* 0x040fe2000000006e */
[----:B------:R-:W-:Y:S01]  /*1cd0*/  FFMA R165, R105, R5, R108 ;  /* 0x0000000569a57223 */ /* 0x000fe2000000006c */
[----:B------:R-:W-:Y:S01]  /*1ce0*/  FFMA R118, R114, R10, R149 ;  /* 0x0000000a72767223 */ /* 0x000fe20000000095 */
[----:B------:R-:W-:Y:S01]  /*1cf0*/  FFMA R113, R115, R15, R112 ;  /* 0x0000000f73717223 */ /* 0x000fe20000000070 */
[C---:B------:R-:W-:Y:S01]  /*1d00*/  FFMA R112, R104.reuse, R8, R111 ;  /* 0x0000000868707223 */ /* 0x040fe2000000006f */
[----:B------:R-:W-:Y:S01]  /*1d10*/  FFMA R104, R104, R12, R109 ;  /* 0x0000000c68687223 */ /* 0x000fe2000000006d */
[----:B------:R-:W-:Y:S01]  /*1d20*/  FFMA R114, R114, R6, R161 ;  /* 0x0000000672727223 */ /* 0x000fe200000000a1 */
[----:B------:R-:W2:Y:S01]  /*1d30*/  LDS.128 R108, [R120.X4+UR4+0x2300] ;  /* 0x00230004786c7984 */ /* 0x000ea20008004c00 */
[C---:B------:R-:W-:Y:S01]  /*1d40*/  FFMA R161, R105.reuse, R9, R112 ;  /* 0x0000000969a17223 */ /* 0x040fe20000000070 */
[----:B------:R-:W-:Y:S01]  /*1d50*/  FFMA R105, R105, R13, R104 ;  /* 0x0000000d69697223 */ /* 0x000fe20000000068 */
[C---:B------:R-:W-:Y:S01]  /*1d60*/  FFMA R112, R106.reuse, R18, R163 ;  /* 0x000000126a707223 */ /* 0x040fe200000000a3 */
[C---:B------:R-:W-:Y:S01]  /*1d70*/  FFMA R151, R115.reuse, R19, R116 ;  /* 0x0000001373977223 */ /* 0x040fe20000000074 */
[C---:B------:R-:W-:Y:S01]  /*1d80*/  FFMA R149, R115.reuse, R11, R118 ;  /* 0x0000000b73957223 */ /* 0x040fe20000000076 */
[----:B------:R-:W-:Y:S01]  /*1d90*/  FFMA R104, R106, R14, R105 ;  /* 0x0000000e6a687223 */ /* 0x000fe20000000069 */
[----:B------:R-:W-:Y:S01]  /*1da0*/  FFMA R115, R115, R7, R114 ;  /* 0x0000000773737223 */ /* 0x000fe20000000072 */
[C---:B---3--:R-:W-:Y:S01]  /*1db0*/  FFMA R98, R88.reuse, R16, R98 ;  /* 0x0000001058627223 */ /* 0x048fe20000000062 */
[C---:B------:R-:W-:Y:S01]  /*1dc0*/  FFMA R96, R88.reuse, R4, R96 ;  /* 0x0000000458607223 */ /* 0x040fe20000000060 */
[----:B------:R-:W-:Y:S01]  /*1dd0*/  FFMA R163, R107, R15, R104 ;  /* 0x0000000f6ba37223 */ /* 0x000fe20000000068 */
[C---:B------:R-:W-:Y:S01]  /*1de0*/  FFMA R104, R88.reuse, R8, R99 ;  /* 0x0000000858687223 */ /* 0x040fe20000000063 */
[----:B------:R-:W-:Y:S01]  /*1df0*/  FFMA R88, R88, R12, R97 ;  /* 0x0000000c58587223 */ /* 0x000fe20000000061 */
[C---:B------:R-:W-:Y:S01]  /*1e00*/  FFMA R114, R106.reuse, R10, R161 ;  /* 0x0000000a6a727223 */ /* 0x040fe200000000a1 */
[----:B------:R-:W-:Y:S01]  /*1e10*/  FFMA R106, R106, R6, R165 ;  /* 0x000000066a6a7223 */ /* 0x000fe200000000a5 */
[C---:B------:R-:W-:Y:S01]  /*1e20*/  FFMA R165, R89.reuse, R9, R104 ;  /* 0x0000000959a57223 */ /* 0x040fe20000000068 */
[C---:B------:R-:W-:Y:S01]  /*1e30*/  FFMA R167, R89.reuse, R17, R98 ;  /* 0x0000001159a77223 */ /* 0x040fe20000000062 */
[C---:B------:R-:W-:Y:S01]  /*1e40*/  FFMA R169, R89.reuse, R5, R96 ;  /* 0x0000000559a97223 */ /* 0x040fe20000000060 */
[----:B------:R-:W-:Y:S01]  /*1e50*/  FFMA R89, R89, R13, R88 ;  /* 0x0000000d59597223 */ /* 0x000fe20000000058 */
[----:B------:R-:W3:Y:S01]  /*1e60*/  LDS.128 R96, [R120.X4+UR4+0x4000] ;  /* 0x0040000478607984 */ /* 0x000ee20008004c00 */
[C---:B------:R-:W-:Y:S01]  /*1e70*/  FFMA R161, R107.reuse, R19, R112 ;  /* 0x000000136ba17223 */ /* 0x040fe20000000070 */
[C---:B------:R-:W-:Y:S01]  /*1e80*/  FFMA R105, R107.reuse, R11, R114 ;  /* 0x0000000b6b697223 */ /* 0x040fe20000000072 */
[C---:B------:R-:W-:Y:S01]  /*1e90*/  FFMA R88, R90.reuse, R14, R89 ;  /* 0x0000000e5a587223 */ /* 0x040fe20000000059 */
[----:B------:R-:W-:Y:S01]  /*1ea0*/  FFMA R107, R107, R7, R106 ;  /* 0x000000076b6b7223 */ /* 0x000fe2000000006a */
[C---:B------:R-:W-:Y:S01]  /*1eb0*/  FFMA R104, R90.reuse, R18, R167 ;  /* 0x000000125a687223 */ /* 0x040fe200000000a7 */
[C---:B------:R-:W-:Y:S01]  /*1ec0*/  FFMA R106, R90.reuse, R10, R165 ;  /* 0x0000000a5a6a7223 */ /* 0x040fe200000000a5 */
[----:B------:R-:W-:Y:S01]  /*1ed0*/  FFMA R90, R90, R6, R169 ;  /* 0x000000065a5a7223 */ /* 0x000fe200000000a9 */
[C---:B------:R-:W-:Y:S01]  /*1ee0*/  FFMA R169, R91.reuse, R15, R88 ;  /* 0x0000000f5ba97223 */ /* 0x040fe20000000058 */
[C---:B-1----:R-:W-:Y:S01]  /*1ef0*/  FFMA R88, R100.reuse, R8, R95 ;  /* 0x0000000864587223 */ /* 0x042fe2000000005f */
[C---:B------:R-:W-:Y:S01]  /*1f00*/  FFMA R94, R100.reuse, R16, R94 ;  /* 0x00000010645e7223 */ /* 0x040fe2000000005e */
[C---:B------:R-:W-:Y:S01]  /*1f10*/  FFMA R92, R100.reuse, R4, R92 ;  /* 0x00000004645c7223 */ /* 0x040fe2000000005c */
[----:B------:R-:W-:Y:S01]  /*1f20*/  FFMA R100, R100, R12, R93 ;  /* 0x0000000c64647223 */ /* 0x000fe2000000005d */
[C---:B------:R-:W-:Y:S01]  /*1f30*/  FFMA R165, R91.reuse, R19, R104 ;  /* 0x000000135ba57223 */ /* 0x040fe20000000068 */
[C---:B------:R-:W-:Y:S01]  /*1f40*/  FFMA R167, R91.reuse, R11, R106 ;  /* 0x0000000b5ba77223 */ /* 0x040fe2000000006a */
[----:B------:R-:W-:Y:S01]  /*1f50*/  FFMA R171, R91, R7, R90 ;  /* 0x000000075bab7223 */ /* 0x000fe2000000005a */
[C---:B------:R-:W-:Y:S01]  /*1f60*/  FFMA R93, R101.reuse, R9, R88 ;  /* 0x00000009655d7223 */ /* 0x040fe20000000058 */
[C---:B------:R-:W-:Y:S01]  /*1f70*/  FFMA R95, R101.reuse, R17, R94 ;  /* 0x00000011655f7223 */ /* 0x040fe2000000005e */
[----:B------:R-:W1:Y:S01]  /*1f80*/  LDS.128 R88, [R120.X4+UR4+0x4100] ;  /* 0x0041000478587984 */ /* 0x000e620008004c00 */
[C---:B------:R-:W-:Y:S01]  /*1f90*/  FFMA R173, R101.reuse, R5, R92 ;  /* 0x0000000565ad7223 */ /* 0x040fe2000000005c */
        /* <DEDUP_REMOVED lines=12> */
[----:B------:R-:W-:Y:S01]  /*2060*/  FFMA R175, R103, R19, R94 ;  /* 0x0000001367af7223 */ /* 0x000fe2000000005e */
[----:B------:R-:W2:Y:S01]  /*2070*/  LDS.128 R84, [R120.X4+UR4+0x4200] ;  /* 0x0042000478547984 */ /* 0x000ea20008004c00 */
[C---:B------:R-:W-:Y:S01]  /*2080*/  FFMA R93, R109.reuse, R9, R92 ;  /* 0x000000096d5d7223 */ /* 0x040fe2000000005c */
[----:B------:R-:W-:Y:S01]  /*2090*/  FFMA R109, R109, R13, R108 ;  /* 0x0000000d6d6d7223 */ /* 0x000fe2000000006c */
[C---:B------:R-:W-:Y:S01]  /*20a0*/  FFMA R94, R110.reuse, R18, R95 ;  /* 0x000000126e5e7223 */ /* 0x040fe2000000005f */
[----:B------:R-:W-:Y:S01]  /*20b0*/  FFMA R101, R103, R11, R100 ;  /* 0x0000000b67657223 */ /* 0x000fe20000000064 */
[C---:B------:R-:W-:Y:S01]  /*20c0*/  FFMA R100, R110.reuse, R10, R93 ;  /* 0x0000000a6e647223 */ /* 0x040fe2000000005d */
[----:B------:R-:W-:Y:S01]  /*20d0*/  FFMA R92, R110, R14, R109 ;  /* 0x0000000e6e5c7223 */ /* 0x000fe2000000006d */
[C---:B---3--:R-:W-:Y:S01]  /*20e0*/  FFMA R82, R96.reuse, R16, R82 ;  /* 0x0000001060527223 */ /* 0x048fe20000000052 */
        /* <DEDUP_REMOVED lines=24> */
[----:B------:R-:W-:Y:S01]  /*2270*/  FFMA R89, R89, R13, R88 ;  /* 0x0000000d59597223 */ /* 0x000fe20000000058 */
[----:B------:R-:W-:Y:S01]  /*2280*/  FFMA R187, R99, R7, R98 ;  /* 0x0000000763bb7223 */ /* 0x000fe20000000062 */
[C---:B------:R-:W-:Y:S01]  /*2290*/  FFMA R78, R90.reuse, R18, R79 ;  /* 0x000000125a4e7223 */ /* 0x040fe2000000004f */
[----:B------:R-:W1:Y:S01]  /*22a0*/  LDS.128 R96, [R120.X4+UR4+0x6000] ;  /* 0x0060000478607984 */ /* 0x000e620008004c00 */
[C---:B------:R-:W-:Y:S01]  /*22b0*/  FFMA R76, R90.reuse, R14, R89 ;  /* 0x0000000e5a4c7223 */ /* 0x040fe20000000059 */
[C---:B------:R-:W-:Y:S01]  /*22c0*/  FFMA R80, R90.reuse, R10, R77 ;  /* 0x0000000a5a507223 */ /* 0x040fe2000000004d */
[C---:B------:R-:W-:Y:S01]  /*22d0*/  FFMA R189, R91.reuse, R19, R78 ;  /* 0x000000135bbd7223 */ /* 0x040fe2000000004e */
[----:B------:R-:W-:Y:S01]  /*22e0*/  FFMA R90, R90, R6, R81 ;  /* 0x000000065a5a7223 */ /* 0x000fe20000000051 */
[----:B------:R-:W-:Y:S01]  /*22f0*/  FFMA R193, R91, R15, R76 ;  /* 0x0000000f5bc17223 */ /* 0x000fe2000000004c */
[C---:B--2---:R-:W-:Y:S01]  /*2300*/  FFMA R76, R84.reuse, R8, R43 ;  /* 0x00000008544c7223 */ /* 0x044fe2000000002b */
[C---:B------:R-:W-:Y:S01]  /*2310*/  FFMA R42, R84.reuse, R16, R42 ;  /* 0x00000010542a7223 */ /* 0x040fe2000000002a */
[C---:B------:R-:W-:Y:S01]  /*2320*/  FFMA R40, R84.reuse, R4, R40 ;  /* 0x0000000454287223 */ /* 0x040fe20000000028 */
[----:B------:R-:W-:Y:S01]  /*2330*/  FFMA R84, R84, R12, R41 ;  /* 0x0000000c54547223 */ /* 0x000fe20000000029 */
[C---:B------:R-:W-:Y:S01]  /*2340*/  FFMA R43, R85.reuse, R9, R76 ;  /* 0x00000009552b7223 */ /* 0x040fe2000000004c */
[C---:B------:R-:W-:Y:S01]  /*2350*/  FFMA R41, R85.reuse, R17, R42 ;  /* 0x0000001155297223 */ /* 0x040fe2000000002a */
[----:B------:R-:W2:Y:S01]  /*2360*/  LDS.128 R76, [R120.X4+UR4+0x6100] ;  /* 0x00610004784c7984 */ /* 0x000ea20008004c00 */
[C---:B------:R-:W-:Y:S01]  /*2370*/  FFMA R81, R85.reuse, R5, R40 ;  /* 0x0000000555517223 */ /* 0x040fe20000000028 */
[----:B------:R-:W-:Y:S01]  /*2380*/  FFMA R85, R85, R13, R84 ;  /* 0x0000000d55557223 */ /* 0x000fe20000000054 */
[C---:B------:R-:W-:Y:S01]  /*2390*/  FFMA R42, R86.reuse, R10, R43 ;  /* 0x0000000a562a7223 */ /* 0x040fe2000000002b */
[-C--:B------:R-:W-:Y:S01]  /*23a0*/  FFMA R191, R91, R11.reuse, R80 ;  /* 0x0000000b5bbf7223 */ /* 0x080fe20000000050 */
[C---:B------:R-:W-:Y:S01]  /*23b0*/  FFMA R80, R86.reuse, R18, R41 ;  /* 0x0000001256507223 */ /* 0x040fe20000000029 */
[C---:B------:R-:W-:Y:S01]  /*23c0*/  FFMA R40, R86.reuse, R14, R85 ;  /* 0x0000000e56287223 */ /* 0x040fe20000000055 */
        /* <DEDUP_REMOVED lines=9> */
[C---:B------:R-:W-:Y:S01]  /*2460*/  FFMA R39, R93.reuse, R9, R42 ;  /* 0x000000095d277223 */ /* 0x040fe2000000002a */
[----:B------:R-:W3:Y:S01]  /*2470*/  LDS.128 R80, [R120.X4+UR4+0x6200] ;  /* 0x0062000478507984 */ /* 0x000ee20008004c00 */
[C---:B------:R-:W-:Y:S01]  /*2480*/  FFMA R37, R93.reuse, R17, R38 ;  /* 0x000000115d257223 */ /* 0x040fe20000000026 */
[----:B------:R-:W-:Y:S01]  /*2490*/  FFMA R93, R93, R5, R36 ;  /* 0x000000055d5d7223 */ /* 0x000fe20000000024 */
[C---:B------:R-:W-:Y:S01]  /*24a0*/  FFMA R36, R94.reuse, R14, R41 ;  /* 0x0000000e5e247223 */ /* 0x040fe20000000029 */
[C---:B------:R-:W-:Y:S01]  /*24b0*/  FFMA R38, R94.reuse, R10, R39 ;  /* 0x0000000a5e267223 */ /* 0x040fe20000000027 */
[C---:B------:R-:W-:Y:S01]  /*24c0*/  FFMA R40, R94.reuse, R18, R37 ;  /* 0x000000125e287223 */ /* 0x040fe20000000025 */
[----:B------:R-:W-:Y:S01]  /*24d0*/  FFMA R203, R87, R7, R86 ;  /* 0x0000000757cb7223 */ /* 0x000fe20000000056 */
[C---:B------:R-:W-:Y:S01]  /*24e0*/  FFMA R211, R95.reuse, R15, R36 ;  /* 0x0000000f5fd37223 */ /* 0x040fe20000000024 */
[----:B------:R-:W-:Y:S01]  /*24f0*/  FFMA R209, R95, R11, R38 ;  /* 0x0000000b5fd17223 */ /* 0x000fe20000000026 */
[----:B------:R-:W4:Y:S01]  /*2500*/  LDS.128 R84, [R120.X4+UR4+0x6300] ;  /* 0x0063000478547984 */ /* 0x000f220008004c00 */
        /* <DEDUP_REMOVED lines=9> */
[C---:B------:R-:W-:Y:S01]  /*25a0*/  FFMA R32, R98.reuse, R14, R37 ;  /* 0x0000000e62207223 */ /* 0x040fe20000000025 */
[C---:B------:R-:W-:Y:S01]  /*25b0*/  FFMA R34, R98.reuse, R10, R35 ;  /* 0x0000000a62227223 */ /* 0x040fe20000000023 */
[----:B------:R-:W-:Y:S01]  /*25c0*/  FFMA R36, R98, R18, R33 ;  /* 0x0000001262247223 */ /* 0x000fe20000000021 */
[----:B------:R-:W-:Y:S01]  /*25d0*/  FFMA R205, R95, R7, R94 ;  /* 0x000000075fcd7223 */ /* 0x000fe2000000005e */
[C---:B------:R-:W-:Y:S01]  /*25e0*/  FFMA R219, R99.reuse, R15, R32 ;  /* 0x0000000f63db7223 */ /* 0x040fe20000000020 */
[----:B------:R-:W-:Y:S01]  /*25f0*/  FFMA R215, R99, R11, R34 ;  /* 0x0000000b63d77223 */ /* 0x000fe20000000022 */
[C---:B--2---:R-:W-:Y:S01]  /*2600*/  FFMA R32, R76.reuse, R12, R29 ;  /* 0x0000000c4c207223 */ /* 0x044fe2000000001d */
        /* <DEDUP_REMOVED lines=8> */
[-C--:B------:R-:W-:Y:S01]  /*2690*/  FFMA R213, R99, R19.reuse, R36 ;  /* 0x0000001363d57223 */ /* 0x080fe20000000024 */
[C---:B------:R-:W-:Y:S01]  /*26a0*/  FFMA R76, R78.reuse, R14, R31 ;  /* 0x0000000e4e4c7223 */ /* 0x040fe2000000001f */
[C---:B------:R-:W-:Y:S01]  /*26b0*/  FFMA R94, R78.reuse, R10, R29 ;  /* 0x0000000a4e5e7223 */ /* 0x040fe2000000001d */
[----:B------:R-:W-:Y:S01]  /*26c0*/  LDS.128 R88, [R120.X4+UR4+0x10] ;  /* 0x0000100478587984 */ /* 0x000fe20008004c00 */
[C---:B------:R-:W-:Y:S01]  /*26d0*/  FFMA R92, R78.reuse, R6, R33 ;  /* 0x000000064e5c7223 */ /* 0x040fe20000000021 */
[----:B------:R-:W-:Y:S01]  /*26e0*/  FFMA R78, R78, R18, R77 ;  /* 0x000000124e4e7223 */ /* 0x000fe2000000004d */
[----:B------:R-:W-:Y:S01]  /*26f0*/  FFMA R207, R95, R19, R40 ;  /* 0x000000135fcf7223 */ /* 0x000fe20000000028 */
[----:B------:R-:W1:Y:S01]  /*2700*/  LDS.128 R28, [R124+0x10] ;  /* 0x000010007c1c7984 */ /* 0x000e620000000c00 */
[C---:B------:R-:W-:Y:S01]  /*2710*/  FFMA R223, R79.reuse, R11, R94 ;  /* 0x0000000b4fdf7223 */ /* 0x040fe2000000005e */
[C---:B------:R-:W-:Y:S01]  /*2720*/  FFMA R77, R79.reuse, R19, R78 ;  /* 0x000000134f4d7223 */ /* 0x040fe2000000004e */
[C---:B------:R-:W-:Y:S01]  /*2730*/  FFMA R221, R79.reuse, R7, R92 ;  /* 0x000000074fdd7223 */ /* 0x040fe2000000005c */
[----:B------:R-:W2:Y:S01]  /*2740*/  LDS.128 R36, [R124+0x110] ;  /* 0x000110007c247984 */ /* 0x000ea20000000c00 */
[----:B------:R-:W-:Y:S01]  /*2750*/  FFMA R79, R79, R15, R76 ;  /* 0x0000000f4f4f7223 */ /* 0x000fe2000000004c */
[C---:B---3--:R-:W-:Y:S01]  /*2760*/  FFMA R76, R80.reuse, R16, R26 ;  /* 0x00000010504c7223 */ /* 0x048fe2000000001a */
[C---:B------:R-:W-:Y:S01]  /*2770*/  FFMA R78, R80.reuse, R8, R27 ;  /* 0x00000008504e7223 */ /* 0x040fe2000000001b */
[----:B------:R-:W3:Y:S01]  /*2780*/  LDS.128 R32, [R124+0x310] ;  /* 0x000310007c207984 */ /* 0x000ee20000000c00 */
[C---:B------:R-:W-:Y:S01]  /*2790*/  FFMA R26, R80.reuse, R12, R25 ;  /* 0x0000000c501a7223 */ /* 0x040fe20000000019 */
[----:B------:R-:W-:Y:S01]  /*27a0*/  FFMA R24, R80, R4, R24 ;  /* 0x0000000450187223 */ /* 0x000fe20000000018 */
[----:B------:R-:W-:Y:S01]  /*27b0*/  FFMA R98, R98, R6, R97 ;  /* 0x0000000662627223 */ /* 0x000fe20000000061 */
[----:B------:R-:W3:Y:S01]  /*27c0*/  LDS.128 R40, [R124+0x210] ;  /* 0x000210007c287984 */ /* 0x000ee20000000c00 */
[C---:B------:R-:W-:Y:S01]  /*27d0*/  FFMA R93, R81.reuse, R17, R76 ;  /* 0x00000011515d7223 */ /* 0x040fe2000000004c */
[C---:B------:R-:W-:Y:S01]  /*27e0*/  FFMA R95, R81.reuse, R9, R78 ;  /* 0x00000009515f7223 */ /* 0x040fe2000000004e */
[C---:B------:R-:W-:Y:S01]  /*27f0*/  FFMA R97, R81.reuse, R13, R26 ;  /* 0x0000000d51617223 */ /* 0x040fe2000000001a */
[-C--:B------:R-:W-:Y:S01]  /*2800*/  FFMA R81, R81, R5.reuse, R24 ;  /* 0x0000000551517223 */ /* 0x080fe20000000018 */
[C---:B----4-:R-:W-:Y:S01]  /*2810*/  FFMA R4, R84.reuse, R4, R20 ;  /* 0x0000000454047223 */ /* 0x050fe20000000014 */
[----:B------:R-:W4:Y:S01]  /*2820*/  LDS.128 R24, [R120.X4+UR4+0x110] ;  /* 0x0001100478187984 */ /* 0x000f220008004c00 */
[C---:B------:R-:W-:Y:S01]  /*2830*/  FFMA R8, R84.reuse, R8, R23 ;  /* 0x0000000854087223 */ /* 0x040fe20000000017 */
[C---:B------:R-:W-:Y:S01]  /*2840*/  FFMA R16, R84.reuse, R16, R22 ;  /* 0x0000001054107223 */ /* 0x040fe20000000016 */
[----:B------:R-:W-:Y:S01]  /*2850*/  FFMA R12, R84, R12, R21 ;  /* 0x0000000c540c7223 */ /* 0x000fe20000000015 */
[C---:B------:R-:W-:Y:S01]  /*2860*/  FFMA R5, R85.reuse, R5, R4 ;  /* 0x0000000555057223 */ /* 0x040fe20000000004 */
[----:B------:R-:W4:Y:S01]  /*2870*/  LDS.128 R20, [R120.X4+UR4+0x210] ;  /* 0x0002100478147984 */ /* 0x000f220008004c00 */
[-C--:B------:R-:W-:Y:S01]  /*2880*/  FFMA R110, R110, R6.reuse, R177 ;  /* 0x000000066e6e7223 */ /* 0x080fe200000000b1 */
[-C--:B------:R-:W-:Y:S01]  /*2890*/  FFMA R76, R82, R6.reuse, R81 ;  /* 0x00000006524c7223 */ /* 0x080fe20000000051 */
[----:B------:R-:W-:Y:S01]  /*28a0*/  FFMA R6, R86, R6, R5 ;  /* 0x0000000656067223 */ /* 0x000fe20000000005 */
[C---:B------:R-:W-:Y:S01]  /*28b0*/  FFMA R9, R85.reuse, R9, R8 ;  /* 0x0000000955097223 */ /* 0x040fe20000000008 */
[-C--:B------:R-:W-:Y:S01]  /*28c0*/  FFMA R78, R82, R10.reuse, R95 ;  /* 0x0000000a524e7223 */ /* 0x080fe2000000005f */
[----:B------:R-:W-:Y:S01]  /*28d0*/  FFMA R13, R85, R13, R12 ;  /* 0x0000000d550d7223 */ /* 0x000fe2000000000c */
[----:B------:R-:W-:Y:S01]  /*28e0*/  FFMA R227, R87, R7, R6 ;  /* 0x0000000757e37223 */ /* 0x000fe20000000006 */
[----:B------:R-:W-:Y:S01]  /*28f0*/  FFMA R10, R86, R10, R9 ;  /* 0x0000000a560a7223 */ /* 0x000fe20000000009 */
[C---:B------:R-:W-:Y:S01]  /*2900*/  FFMA R80, R82.reuse, R18, R93 ;  /* 0x0000001252507223 */ /* 0x040fe2000000005d */
[-C--:B------:R-:W-:Y:S01]  /*2910*/  FFMA R82, R82, R14.reuse, R97 ;  /* 0x0000000e52527223 */ /* 0x080fe20000000061 */
[----:B------:R-:W-:Y:S01]  /*2920*/  FFMA R17, R85, R17, R16 ;  /* 0x0000001155117223 */ /* 0x000fe20000000010 */
[-C--:B------:R-:W-:Y:S01]  /*2930*/  FFMA R177, R111, R11.reuse, R100 ;  /* 0x0000000b6fb17223 */ /* 0x080fe20000000064 */
[-C--:B------:R-:W-:Y:S01]  /*2940*/  FFMA R97, R83, R11.reuse, R78 ;  /* 0x0000000b53617223 */ /* 0x080fe2000000004e */
[----:B------:R-:W-:Y:S01]  /*2950*/  FFMA R14, R86, R14, R13 ;  /* 0x0000000e560e7223 */ /* 0x000fe2000000000d */
[----:B------:R-:W-:Y:S01]  /*2960*/  FFMA R85, R87, R11, R10 ;  /* 0x0000000b57557223 */ /* 0x000fe2000000000a */
[-C--:B------:R-:W-:Y:S01]  /*2970*/  FFMA R103, R103, R7.reuse, R102 ;  /* 0x0000000767677223 */ /* 0x080fe20000000066 */
[C---:B-1----:R-:W-:Y:S01]  /*2980*/  FFMA R6, R88.reuse, R28, R157 ;  /* 0x0000001c58067223 */ /* 0x042fe2000000009d */
[-C--:B------:R-:W-:Y:S01]  /*2990*/  FFMA R111, R111, R7.reuse, R110 ;  /* 0x000000076f6f7223 */ /* 0x080fe2000000006e */
[-C--:B------:R-:W-:Y:S01]  /*29a0*/  FFMA R217, R99, R7.reuse, R98 ;  /* 0x0000000763d97223 */ /* 0x080fe20000000062 */
[----:B------:R-:W-:Y:S01]  /*29b0*/  FFMA R93, R83, R7, R76 ;  /* 0x00000007535d7223 */ /* 0x000fe2000000004c */
[----:B--2---:R-:W-:Y:S01]  /*29c0*/  FFMA R4, R88, R36, R153 ;  /* 0x0000002458047223 */ /* 0x004fe20000000099 */
[----:B------:R-:W-:Y:S01]  /*29d0*/  FFMA R11, R89, R29, R6 ;  /* 0x0000001d590b7223 */ /* 0x000fe20000000006 */
[----:B------:R-:W-:Y:S01]  /*29e0*/  FFMA R18, R86, R18, R17 ;  /* 0x0000001256127223 */ /* 0x000fe20000000011 */
[----:B------:R-:W-:Y:S01]  /*29f0*/  FFMA R99, R83, R15, R82 ;  /* 0x0000000f53637223 */ /* 0x000fe20000000052 */
[C---:B---3--:R-:W-:Y:S01]  /*2a00*/  FFMA R8, R88.reuse, R32, R159 ;  /* 0x0000002058087223 */ /* 0x048fe2000000009f */
[----:B------:R-:W-:Y:S01]  /*2a10*/  FFMA R13, R89, R37, R4 ;  /* 0x00000025590d7223 */ /* 0x000fe20000000004 */
[----:B------:R-:W-:Y:S01]  /*2a20*/  FFMA R225, R87, R19, R18 ;  /* 0x0000001357e17223 */ /* 0x000fe20000000012 */
[----:B------:R-:W1:Y:S01]  /*2a30*/  LDS.128 R4, [R120.X4+UR4+0x310] ;  /* 0x0003100478047984 */ /* 0x000e620008004c00 */
[----:B------:R-:W-:Y:S01]  /*2a40*/  FFMA R88, R88, R40, R155 ;  /* 0x0000002858587223 */ /* 0x000fe2000000009b */
[C---:B------:R-:W-:Y:S01]  /*2a50*/  FFMA R9, R89.reuse, R33, R8 ;  /* 0x0000002159097223 */ /* 0x040fe20000000008 */
        /* <DEDUP_REMOVED lines=8> */
[C---:B----4-:R-:W-:Y:S01]  /*2ae0*/  FFMA R10, R24.reuse, R32, R143 ;  /* 0x00000020180a7223 */ /* 0x050fe2000000008f */
[C---:B------:R-:W-:Y:S01]  /*2af0*/  FFMA R8, R24.reuse, R28, R141 ;  /* 0x0000001c18087223 */ /* 0x040fe2000000008d */
[C---:B------:R-:W-:Y:S01]  /*2b00*/  FFMA R12, R24.reuse, R40, R147 ;  /* 0x00000028180c7223 */ /* 0x040fe20000000093 */
[----:B------:R-:W-:Y:S01]  /*2b10*/  FFMA R24, R24, R36, R145 ;  /* 0x0000002418187223 */ /* 0x000fe20000000091 */
[----:B------:R-:W-:Y:S01]  /*2b20*/  FFMA R87, R87, R15, R14 ;  /* 0x0000000f57577223 */ /* 0x000fe2000000000e */
[C---:B------:R-:W-:Y:S01]  /*2b30*/  FFMA R13, R25.reuse, R33, R10 ;  /* 0x00000021190d7223 */ /* 0x040fe2000000000a */
[C---:B------:R-:W-:Y:S01]  /*2b40*/  FFMA R15, R25.reuse, R41, R12 ;  /* 0x00000029190f7223 */ /* 0x040fe2000000000c */
[C---:B------:R-:W-:Y:S01]  /*2b50*/  FFMA R17, R25.reuse, R29, R8 ;  /* 0x0000001d19117223 */ /* 0x040fe20000000008 */
[----:B------:R-:W-:Y:S01]  /*2b60*/  FFMA R25, R25, R37, R24 ;  /* 0x0000002519197223 */ /* 0x000fe20000000018 */
[----:B------:R-:W2:Y:S01]  /*2b70*/  LDS.128 R8, [R120.X4+UR4+0x2010] ;  /* 0x0020100478087984 */ /* 0x000ea20008004c00 */
        /* <DEDUP_REMOVED lines=8> */
[----:B------:R-:W-:Y:S01]  /*2c00*/  FFMA R145, R27, R35, R16 ;  /* 0x000000231b917223 */ /* 0x000fe20000000010 */
[C---:B------:R-:W-:Y:S01]  /*2c10*/  FFMA R16, R20.reuse, R40, R137 ;  /* 0x0000002814107223 */ /* 0x040fe20000000089 */
[----:B------:R-:W-:Y:S01]  /*2c20*/  FFMA R20, R20, R36, R139 ;  /* 0x0000002414147223 */ /* 0x000fe2000000008b */
        /* <DEDUP_REMOVED lines=8> */
[----:B------:R-:W-:Y:S01]  /*2cb0*/  LDS.128 R80, [R120.X4+UR4+0x20] ;  /* 0x0000200478507984 */ /* 0x000fe20008004c00 */
[C---:B------:R-:W-:Y:S01]  /*2cc0*/  FFMA R16, R22.reuse, R38, R21 ;  /* 0x0000002616107223 */ /* 0x040fe20000000015 */
[----:B------:R-:W-:Y:S01]  /*2cd0*/  FFMA R22, R22, R30, R25 ;  /* 0x0000001e16167223 */ /* 0x000fe20000000019 */
[C---:B------:R-:W-:Y:S01]  /*2ce0*/  FFMA R119, R23.reuse, R43, R18 ;  /* 0x0000002b17777223 */ /* 0x040fe20000000012 */
[C---:B------:R-:W-:Y:S01]  /*2cf0*/  FFMA R117, R23.reuse, R35, R20 ;  /* 0x0000002317757223 */ /* 0x040fe20000000014 */
[C---:B------:R-:W-:Y:S01]  /*2d00*/  FFMA R137, R23.reuse, R39, R16 ;  /* 0x0000002717897223 */ /* 0x040fe20000000010 */
[C---:B-1----:R-:W-:Y:S01]  /*2d10*/  FFMA R18, R4.reuse, R32, R149 ;  /* 0x0000002004127223 */ /* 0x042fe20000000095 */
        /* <DEDUP_REMOVED lines=8> */
[----:B------:R-:W1:Y:S01]  /*2da0*/  LDS.128 R16, [R120.X4+UR4+0x2210] ;  /* 0x0022100478107984 */ /* 0x000e620008004c00 */
[C---:B------:R-:W-:Y:S01]  /*2db0*/  FFMA R20, R6.reuse, R42, R23 ;  /* 0x0000002a06147223 */ /* 0x040fe20000000017 */
[C---:B------:R-:W-:Y:S01]  /*2dc0*/  FFMA R22, R6.reuse, R34, R21 ;  /* 0x0000002206167223 */ /* 0x040fe20000000015 */
[C---:B------:R-:W-:Y:S01]  /*2dd0*/  FFMA R4, R6.reuse, R38, R5 ;  /* 0x0000002606047223 */ /* 0x040fe20000000005 */
[----:B------:R-:W-:Y:S01]  /*2de0*/  FFMA R6, R6, R30, R25 ;  /* 0x0000001e06067223 */ /* 0x000fe20000000019 */
[C---:B------:R-:W-:Y:S01]  /*2df0*/  FFMA R115, R7.reuse, R43, R20 ;  /* 0x0000002b07737223 */ /* 0x040fe20000000014 */
[C---:B--2---:R-:W-:Y:S01]  /*2e00*/  FFMA R20, R8.reuse, R40, R161 ;  /* 0x0000002808147223 */ /* 0x044fe200000000a1 */
[C---:B------:R-:W-:Y:S01]  /*2e10*/  FFMA R113, R7.reuse, R39, R4 ;  /* 0x0000002707717223 */ /* 0x040fe20000000004 */
[----:B------:R-:W-:Y:S01]  /*2e20*/  FFMA R151, R7, R31, R6 ;  /* 0x0000001f07977223 */ /* 0x000fe20000000006 */
[C---:B------:R-:W-:Y:S01]  /*2e30*/  FFMA R6, R8.reuse, R32, R105 ;  /* 0x0000002008067223 */ /* 0x040fe20000000069 */
[C---:B------:R-:W-:Y:S01]  /*2e40*/  FFMA R4, R8.reuse, R28, R107 ;  /* 0x0000001c08047223 */ /* 0x040fe2000000006b */
[----:B------:R-:W-:Y:S01]  /*2e50*/  FFMA R8, R8, R36, R163 ;  /* 0x0000002408087223 */ /* 0x000fe200000000a3 */
[C---:B------:R-:W-:Y:S01]  /*2e60*/  FFMA R23, R9.reuse, R41, R20 ;  /* 0x0000002909177223 */ /* 0x040fe20000000014 */
[C---:B------:R-:W-:Y:S01]  /*2e70*/  FFMA R21, R9.reuse, R33, R6 ;  /* 0x0000002109157223 */ /* 0x040fe20000000006 */
[----:B------:R-:W-:Y:S01]  /*2e80*/  FFMA R25, R9, R29, R4 ;  /* 0x0000001d09197223 */ /* 0x000fe20000000004 */
[----:B------:R-:W-:Y:S01]  /*2e90*/  FFMA R149, R7, R35, R22 ;  /* 0x0000002307957223 */ /* 0x000fe20000000016 */
[----:B------:R-:W-:Y:S01]  /*2ea0*/  FFMA R9, R9, R37, R8 ;  /* 0x0000002509097223 */ /* 0x000fe20000000008 */
[----:B------:R-:W2:Y:S01]  /*2eb0*/  LDS.128 R4, [R120.X4+UR4+0x2310] ;  /* 0x0023100478047984 */ /* 0x000ea20008004c00 */
[C---:B------:R-:W-:Y:S01]  /*2ec0*/  FFMA R20, R10.reuse, R42, R23 ;  /* 0x0000002a0a147223 */ /* 0x040fe20000000017 */
[C---:B------:R-:W-:Y:S01]  /*2ed0*/  FFMA R22, R10.reuse, R34, R21 ;  /* 0x000000220a167223 */ /* 0x040fe20000000015 */
[C---:B------:R-:W-:Y:S01]  /*2ee0*/  FFMA R8, R10.reuse, R38, R9 ;  /* 0x000000260a087223 */ /* 0x040fe20000000009 */
[----:B------:R-:W-:Y:S01]  /*2ef0*/  FFMA R10, R10, R30, R25 ;  /* 0x0000001e0a0a7223 */ /* 0x000fe20000000019 */
[C---:B------:R-:W-:Y:S01]  /*2f00*/  FFMA R157, R11.reuse, R43, R20 ;  /* 0x0000002b0b9d7223 */ /* 0x040fe20000000014 */
[C---:B---3--:R-:W-:Y:S01]  /*2f10*/  FFMA R20, R12.reuse, R40, R165 ;  /* 0x000000280c147223 */ /* 0x048fe200000000a5 */
[C---:B------:R-:W-:Y:S01]  /*2f20*/  FFMA R107, R11.reuse, R39, R8 ;  /* 0x000000270b6b7223 */ /* 0x040fe20000000008 */
[C---:B------:R-:W-:Y:S01]  /*2f30*/  FFMA R159, R11.reuse, R31, R10 ;  /* 0x0000001f0b9f7223 */ /* 0x040fe2000000000a */
        /* <DEDUP_REMOVED lines=14> */
[C---:B-1----:R-:W-:Y:S01]  /*3020*/  FFMA R20, R16.reuse, R40, R175 ;  /* 0x0000002810147223 */ /* 0x042fe200000000af */
        /* <DEDUP_REMOVED lines=102> */
[C---:B-1----:R-:W-:Y:S01]  /*3690*/  FFMA R4, R8.reuse, R36, R219 ;  /* 0x0000002408047223 */ /* 0x042fe200000000db */
        /* <DEDUP_REMOVED lines=17> */
[C---:B--2---:R-:W-:Y:S01]  /*37b0*/  FFMA R10, R12.reuse, R36, R79 ;  /* 0x000000240c0a7223 */ /* 0x044fe2000000004f */
        /* <DEDUP_REMOVED lines=11> */
[----:B------:R-:W2:Y:S01]  /*3870*/  LDS.128 R20, [R124+0x120] ;  /* 0x000120007c147984 */ /* 0x000ea20000000c00 */
[----:B------:R-:W-:Y:S01]  /*3880*/  FFMA R147, R27, R31, R26 ;  /* 0x0000001f1b937223 */ /* 0x000fe2000000001a */
[----:B------:R-:W-:Y:S01]  /*3890*/  FFMA R14, R14, R42, R13 ;  /* 0x0000002a0e0e7223 */ /* 0x000fe2000000000d */
[C---:B------:R-:W-:Y:S01]  /*38a0*/  FFMA R223, R15.reuse, R39, R12 ;  /* 0x000000270fdf7223 */ /* 0x040fe2000000000c */
[----:B------:R-:W4:Y:S01]  /*38b0*/  LDS.128 R8, [R124+0x20] ;  /* 0x000020007c087984 */ /* 0x000f220000000c00 */
[C---:B------:R-:W-:Y:S01]  /*38c0*/  FFMA R217, R15.reuse, R31, R84 ;  /* 0x0000001f0fd97223 */ /* 0x040fe20000000054 */
[C---:B------:R-:W-:Y:S01]  /*38d0*/  FFMA R219, R15.reuse, R43, R14 ;  /* 0x0000002b0fdb7223 */ /* 0x040fe2000000000e */
[C---:B---3--:R-:W-:Y:S01]  /*38e0*/  FFMA R14, R16.reuse, R40, R95 ;  /* 0x00000028100e7223 */ /* 0x048fe2000000005f */
[----:B------:R-:W3:Y:S01]  /*38f0*/  LDS.128 R24, [R124+0x320] ;  /* 0x000320007c187984 */ /* 0x000ee20000000c00 */
[C---:B------:R-:W-:Y:S01]  /*3900*/  FFMA R12, R16.reuse, R36, R99 ;  /* 0x00000024100c7223 */ /* 0x040fe20000000063 */
[C---:B------:R-:W-:Y:S01]  /*3910*/  FFMA R84, R16.reuse, R32, R97 ;  /* 0x0000002010547223 */ /* 0x040fe20000000061 */
[----:B------:R-:W-:Y:S01]  /*3920*/  FFMA R16, R16, R28, R93 ;  /* 0x0000001c10107223 */ /* 0x000fe2000000005d */
[----:B------:R-:W3:Y:S01]  /*3930*/  LDS.128 R76, [R124+0x220] ;  /* 0x000220007c4c7984 */ /* 0x000ee20000000c00 */
        /* <DEDUP_REMOVED lines=8> */
[----:B------:R-:W-:Y:S01]  /*39c0*/  FFMA R91, R91, R43, R90 ;  /* 0x0000002b5b5b7223 */ /* 0x000fe2000000005a */
        /* <DEDUP_REMOVED lines=15> */
[C---:B------:R-:W-:Y:S01]  /*3ac0*/  FFMA R30, R6.reuse, R30, R29 ;  /* 0x0000001e061e7223 */ /* 0x040fe2000000001d */
[C---:B------:R-:W-:Y:S01]  /*3ad0*/  FFMA R34, R6.reuse, R34, R33 ;  /* 0x0000002206227223 */ /* 0x040fe20000000021 */
[C---:B------:R-:W-:Y:S01]  /*3ae0*/  FFMA R42, R6.reuse, R42, R41 ;  /* 0x0000002a062a7223 */ /* 0x040fe20000000029 */
[----:B------:R-:W-:Y:S01]  /*3af0*/  FFMA R6, R6, R38, R5 ;  /* 0x0000002606067223 */ /* 0x000fe20000000005 */
[C---:B--2---:R-:W-:Y:S01]  /*3b00*/  FFMA R4, R80.reuse, R20, R153 ;  /* 0x0000001450047223 */ /* 0x044fe20000000099 */
[C---:B------:R-:W-:Y:S01]  /*3b10*/  FFMA R225, R7.reuse, R31, R30 ;  /* 0x0000001f07e17223 */ /* 0x040fe2000000001e */
[C---:B------:R-:W-:Y:S01]  /*3b20*/  FFMA R85, R7.reuse, R35, R34 ;  /* 0x0000002307557223 */ /* 0x040fe20000000022 */
[C---:B------:R-:W-:Y:S01]  /*3b30*/  FFMA R227, R7.reuse, R39, R6 ;  /* 0x0000002707e37223 */ /* 0x040fe20000000006 */
[C---:B----4-:R-:W-:Y:S01]  /*3b40*/  FFMA R6, R80.reuse, R8, R155 ;  /* 0x0000000850067223 */ /* 0x050fe2000000009b */
[----:B------:R-:W-:Y:S01]  /*3b50*/  FFMA R87, R7, R43, R42 ;  /* 0x0000002b07577223 */ /* 0x000fe2000000002a */
[C---:B------:R-:W-:Y:S01]  /*3b60*/  FFMA R33, R81.reuse, R21, R4 ;  /* 0x0000001551217223 */ /* 0x040fe20000000004 */
[----:B---3--:R-:W-:Y:S01]  /*3b70*/  FFMA R28, R80, R24, R89 ;  /* 0x00000018501c7223 */ /* 0x008fe20000000059 */
[C---:B------:R-:W-:Y:S01]  /*3b80*/  FFMA R31, R81.reuse, R9, R6 ;  /* 0x00000009511f7223 */ /* 0x040fe20000000006 */
[----:B------:R-:W-:Y:S01]  /*3b90*/  LDS.128 R40, [R124+0x330] ;  /* 0x000330007c287984 */ /* 0x000fe20000000c00 */
[C---:B------:R-:W-:Y:S01]  /*3ba0*/  FFMA R30, R82.reuse, R22, R33 ;  /* 0x00000016521e7223 */ /* 0x040fe20000000021 */
[----:B------:R-:W-:Y:S01]  /*3bb0*/  FFMA R29, R81, R25, R28 ;  /* 0x00000019511d7223 */ /* 0x000fe2000000001c */
[----:B------:R-:W-:Y:S01]  /*3bc0*/  FFMA R28, R82, R10, R31 ;  /* 0x0000000a521c7223 */ /* 0x000fe2000000001f */
[----:B------:R-:W2:Y:S01]  /*3bd0*/  LDS.128 R4, [R120.X4+UR4+0x320] ;  /* 0x0003200478047984 */ /* 0x000ea20008004c00 */
        /* <DEDUP_REMOVED lines=150> */
[----:B------:R-:W2:Y:S01]  /*4540*/  LDS.128 R28, [R120.X4+UR4+0x6020] ;  /* 0x00602004781c7984 */ /* 0x000ea20008004c00 */
        /* <DEDUP_REMOVED lines=39> */
[C---:B--2---:R-:W-:Y:S01]  /*47c0*/  FFMA R4, R28.reuse, R8, R213 ;  /* 0x000000081c047223 */ /* 0x044fe200000000d5 */
        /* <DEDUP_REMOVED lines=14> */
[----:B------:R-:W-:Y:S01]  /*48b0*/  FFMA R81, R81, R77, R80 ;  /* 0x0000004d51517223 */ /* 0x000fe20000000050 */
[C---:B------:R-:W-:Y:S01]  /*48c0*/  FFMA R213, R31.reuse, R79, R32 ;  /* 0x0000004f1fd57223 */ /* 0x040fe20000000020 */
[C---:B------:R-:W-:Y:S01]  /*48d0*/  FFMA R211, R31.reuse, R23, R30 ;  /* 0x000000171fd37223 */ /* 0x040fe2000000001e */
[C---:B---3--:R-:W-:Y:S01]  /*48e0*/  FFMA R30, R12.reuse, R20, R223 ;  /* 0x000000140c1e7223 */ /* 0x048fe200000000df */
[C---:B------:R-:W-:Y:S01]  /*48f0*/  FFMA R32, R12.reuse, R76, R219 ;  /* 0x0000004c0c207223 */ /* 0x040fe200000000db */
[C---:B------:R-:W-:Y:S01]  /*4900*/  FFMA R215, R31.reuse, R11, R28 ;  /* 0x0000000b1fd77223 */ /* 0x040fe2000000001c */
[----:B------:R-:W-:Y:S01]  /*4910*/  FFMA R28, R12, R8, R217 ;  /* 0x000000080c1c7223 */ /* 0x000fe200000000d9 */
[----:B------:R-:W-:Y:S01]  /*4920*/  FFMA R209, R31, R27, R34 ;  /* 0x0000001b1fd17223 */ /* 0x000fe20000000022 */
[----:B------:R-:W-:Y:S01]  /*4930*/  FFMA R82, R82, R78, R81 ;  /* 0x0000004e52527223 */ /* 0x000fe20000000051 */
        /* <DEDUP_REMOVED lines=8> */
[----:B------:R-:W-:Y:S01]  /*49c0*/  LDS.128 R80, [R120.X4+UR4+0x30] ;  /* 0x0000300478507984 */ /* 0x000fe20008004c00 */
[C---:B------:R-:W-:Y:S01]  /*49d0*/  FFMA R12, R14.reuse, R10, R33 ;  /* 0x0000000a0e0c7223 */ /* 0x040fe20000000021 */
[C---:B------:R-:W-:Y:S01]  /*49e0*/  FFMA R219, R15.reuse, R23, R84 ;  /* 0x000000170fdb7223 */ /* 0x040fe20000000054 */
[----:B------:R-:W-:Y:S01]  /*49f0*/  FFMA R14, R14, R26, R13 ;  /* 0x0000001a0e0e7223 */ /* 0x000fe2000000000d */
[----:B------:R-:W3:Y:S01]  /*4a00*/  LDS.128 R28, [R124+0x30] ;  /* 0x000030007c1c7984 */ /* 0x000ee20000000c00 */
[C---:B------:R-:W-:Y:S01]  /*4a10*/  FFMA R223, R15.reuse, R11, R12 ;  /* 0x0000000b0fdf7223 */ /* 0x040fe2000000000c */
[C---:B-1----:R-:W-:Y:S01]  /*4a20*/  FFMA R12, R16.reuse, R20, R99 ;  /* 0x00000014100c7223 */ /* 0x042fe20000000063 */
[C---:B------:R-:W-:Y:S01]  /*4a30*/  FFMA R217, R15.reuse, R27, R14 ;  /* 0x0000001b0fd97223 */ /* 0x040fe2000000000e */
[----:B------:R-:W1:Y:S01]  /*4a40*/  LDS.128 R36, [R124+0x130] ;  /* 0x000130007c247984 */ /* 0x000e620000000c00 */
[C---:B------:R-:W-:Y:S01]  /*4a50*/  FFMA R14, R16.reuse, R76, R97 ;  /* 0x0000004c100e7223 */ /* 0x040fe20000000061 */
[C---:B------:R-:W-:Y:S01]  /*4a60*/  FFMA R84, R16.reuse, R24, R93 ;  /* 0x0000001810547223 */ /* 0x040fe2000000005d */
[----:B------:R-:W-:Y:S01]  /*4a70*/  FFMA R16, R16, R8, R95 ;  /* 0x0000000810107223 */ /* 0x000fe2000000005f */
[----:B------:R-:W4:Y:S01]  /*4a80*/  LDS.128 R32, [R124+0x230] ;  /* 0x000230007c207984 */ /* 0x000f220000000c00 */
[----:B------:R-:W-:Y:S01]  /*4a90*/  FFMA R221, R15, R79, R86 ;  /* 0x0000004f0fdd7223 */ /* 0x000fe20000000056 */
[C---:B------:R-:W-:Y:S01]  /*4aa0*/  FFMA R95, R17.reuse, R77, R14 ;  /* 0x0000004d115f7223 */ /* 0x040fe2000000000e */
[C---:B------:R-:W-:Y:S01]  /*4ab0*/  FFMA R97, R17.reuse, R21, R12 ;  /* 0x0000001511617223 */ /* 0x040fe2000000000c */
[C---:B------:R-:W-:Y:S01]  /*4ac0*/  FFMA R93, R17.reuse, R25, R84 ;  /* 0x00000019115d7223 */ /* 0x040fe20000000054 */
[----:B------:R-:W4:Y:S01]  /*4ad0*/  LDS.128 R12, [R120.X4+UR4+0x130] ;  /* 0x00013004780c7984 */ /* 0x000f220008004c00 */
        /* <DEDUP_REMOVED lines=16> */
[----:B------:R-:W2:Y:S01]  /*4be0*/  LDS.128 R16, [R120.X4+UR4+0x230] ;  /* 0x0002300478107984 */ /* 0x000ea20008004c00 */
        /* <DEDUP_REMOVED lines=9> */
[C---:B---3--:R-:W-:Y:S01]  /*4c80*/  FFMA R6, R80.reuse, R28, R91 ;  /* 0x0000001c50067223 */ /* 0x048fe2000000005b */
[----:B------:R-:W-:Y:S01]  /*4c90*/  LDS.128 R76, [R124+0x340] ;  /* 0x000340007c4c7984 */ /* 0x000fe20000000c00 */
[----:B-1----:R-:W-:-:S02]  /*4ca0*/  FFMA R4, R80, R36, R153 ;  /* 0x0000002450047223 */ /* 0x002fc40000000099 */
[C---:B------:R-:W-:Y:S01]  /*4cb0*/  FFMA R11, R81.reuse, R29, R6 ;  /* 0x0000001d510b7223 */ /* 0x040fe20000000006 */
[C---:B----4-:R-:W-:Y:S01]  /*4cc0*/  FFMA R8, R80.reuse, R32, R155 ;  /* 0x0000002050087223 */ /* 0x050fe2000000009b */
[C---:B------:R-:W-:Y:S01]  /*4cd0*/  FFMA R21, R81.reuse, R37, R4 ;  /* 0x0000002551157223 */ /* 0x040fe20000000004 */
[----:B------:R-:W-:Y:S01]  /*4ce0*/  FFMA R80, R80, R40, R89 ;  /* 0x0000002850507223 */ /* 0x000fe20000000059 */
[----:B------:R-:W1:Y:S01]  /*4cf0*/  LDS.128 R4, [R120.X4+UR4+0x330] ;  /* 0x0003300478047984 */ /* 0x000e620008004c00 */
        /* <DEDUP_REMOVED lines=22> */
[C---:B--2---:R-:W-:Y:S01]  /*4e60*/  FFMA R20, R16.reuse, R40, R117 ;  /* 0x0000002810147223 */ /* 0x044fe20000000075 */
        /* <DEDUP_REMOVED lines=188> */
[C---:B---3--:R-:W-:Y:S01]  /*5a30*/  FFMA R10, R12.reuse, R36, R219 ;  /* 0x000000240c0a7223 */ /* 0x048fe200000000db */
        /* <DEDUP_REMOVED lines=18> */
[C---:B--2---:R-:W-:Y:S01]  /*5b60*/  FFMA R12, R16.reuse, R36, R93 ;  /* 0x00000024100c7223 */ /* 0x044fe2000000005d */
[C---:B------:R-:W-:Y:S01]  /*5b70*/  FFMA R221, R15.reuse, R43, R14 ;  /* 0x0000002b0fdd7223 */ /* 0x040fe2000000000e */
[----:B------:R-:W2:Y:S01]  /*5b80*/  LDS.128 R24, [R124+0x140] ;  /* 0x000140007c187984 */ /* 0x000ea20000000c00 */
[C---:B------:R-:W-:Y:S01]  /*5b90*/  FFMA R14, R16.reuse, R32, R95 ;  /* 0x00000020100e7223 */ /* 0x040fe2000000005f */
[C---:B------:R-:W-:Y:S01]  /*5ba0*/  FFMA R84, R16.reuse, R40, R97 ;  /* 0x0000002810547223 */ /* 0x040fe20000000061 */
[----:B------:R-:W-:Y:S01]  /*5bb0*/  FFMA R219, R15, R35, R86 ;  /* 0x000000230fdb7223 */ /* 0x000fe20000000056 */
[----:B------:R-:W4:Y:S01]  /*5bc0*/  LDS.128 R20, [R124+0x240] ;  /* 0x000240007c147984 */ /* 0x000f220000000c00 */
[C---:B------:R-:W-:Y:S01]  /*5bd0*/  FFMA R95, R17.reuse, R33, R14 ;  /* 0x00000021115f7223 */ /* 0x040fe2000000000e */
[C---:B------:R-:W-:Y:S01]  /*5be0*/  FFMA R97, R17.reuse, R37, R12 ;  /* 0x0000002511617223 */ /* 0x040fe2000000000c */
[----:B------:R-:W-:Y:S01]  /*5bf0*/  FFMA R16, R16, R28, R99 ;  /* 0x0000001c10107223 */ /* 0x000fe20000000063 */
[----:B------:R-:W4:Y:S01]  /*5c00*/  LDS.128 R12, [R120.X4+UR4+0x140] ;  /* 0x00014004780c7984 */ /* 0x000f220008004c00 */
        /* <DEDUP_REMOVED lines=29> */
[----:B--2---:R-:W-:-:S02]  /*5de0*/  FFMA R4, R80, R24, R89 ;  /* 0x0000001850047223 */ /* 0x004fc40000000059 */
[C---:B------:R-:W-:Y:S01]  /*5df0*/  FFMA R31, R81.reuse, R9, R6 ;  /* 0x00000009511f7223 */ /* 0x040fe20000000006 */
[C---:B----4-:R-:W-:Y:S01]  /*5e00*/  FFMA R28, R80.reuse, R20, R153 ;  /* 0x00000014501c7223 */ /* 0x050fe20000000099 */
[C---:B------:R-:W-:Y:S01]  /*5e10*/  FFMA R33, R81.reuse, R25, R4 ;  /* 0x0000001951217223 */ /* 0x040fe20000000004 */
[----:B------:R-:W-:Y:S01]  /*5e20*/  FFMA R80, R80, R76, R155 ;  /* 0x0000004c50507223 */ /* 0x000fe2000000009b */
[----:B------:R-:W2:Y:S01]  /*5e30*/  LDS.128 R4, [R120.X4+UR4+0x340] ;  /* 0x0003400478047984 */ /* 0x000ea20008004c00 */
        /* <DEDUP_REMOVED lines=170> */
[----:B------:R-:W3:Y:S01]  /*68e0*/  LDS.128 R12, [R120.X4+UR4+0x6140] ;  /* 0x00614004780c7984 */ /* 0x000ee20008004c00 */
[C---:B------:R-:W-:Y:S01]  /*68f0*/  FFMA R32, R18.reuse, R22, R35 ;  /* 0x0000001612207223 */ /* 0x040fe20000000023 */
[C---:B------:R-:W-:Y:S01]  /*6900*/  FFMA R16, R18.reuse, R26, R17 ;  /* 0x0000001a12107223 */ /* 0x040fe20000000011 */
[----:B------:R-:W-:Y:S01]  /*6910*/  FFMA R18, R18, R10, R37 ;  /* 0x0000000a12127223 */ /* 0x000fe20000000025 */
[C---:B------:R-:W-:Y:S01]  /*6920*/  FFMA R195, R19.reuse, R79, R34 ;  /* 0x0000004f13c37223 */ /* 0x040fe20000000022 */
[C---:B------:R-:W-:Y:S01]  /*6930*/  FFMA R197, R19.reuse, R23, R32 ;  /* 0x0000001713c57223 */ /* 0x040fe20000000020 */
        /* <DEDUP_REMOVED lines=15> */
[----:B------:R-:W-:Y:S01]  /*6a30*/  FFMA R6, R6, R26, R5 ;  /* 0x0000001a06067223 */ /* 0x000fe20000000005 */
[C---:B------:R-:W-:Y:S01]  /*6a40*/  FFMA R201, R7.reuse, R79, R34 ;  /* 0x0000004f07c97223 */ /* 0x040fe20000000022 */
[C---:B------:R-:W-:Y:S01]  /*6a50*/  FFMA R207, R7.reuse, R11, R4 ;  /* 0x0000000b07cf7223 */ /* 0x040fe20000000004 */
[C---:B--2---:R-:W-:Y:S01]  /*6a60*/  FFMA R4, R28.reuse, R8, R215 ;  /* 0x000000081c047223 */ /* 0x044fe200000000d7 */
        /* <DEDUP_REMOVED lines=27> */
[----:B------:R-:W-:Y:S01]  /*6c20*/  FFMA R13, R13, R77, R12 ;  /* 0x0000004d0d0d7223 */ /* 0x000fe2000000000c */
[C---:B------:R-:W-:Y:S01]  /*6c30*/  FFMA R86, R14.reuse, R22, R29 ;  /* 0x000000160e567223 */ /* 0x040fe2000000001d */
[C---:B------:R-:W-:Y:S01]  /*6c40*/  FFMA R12, R14.reuse, R10, R33 ;  /* 0x0000000a0e0c7223 */ /* 0x040fe20000000021 */
[----:B------:R-:W-:Y:S01]  /*6c50*/  LDS.128 R80, [R120.X4+UR4+0x50] ;  /* 0x0000500478507984 */ /* 0x000fe20008004c00 */
[----:B------:R-:W-:Y:S01]  /*6c60*/  FFMA R14, R14, R78, R13 ;  /* 0x0000004e0e0e7223 */ /* 0x000fe2000000000d */
[C---:B------:R-:W-:Y:S01]  /*6c70*/  FFMA R221, R15.reuse, R27, R84 ;  /* 0x0000001b0fdd7223 */ /* 0x040fe20000000054 */
[C---:B------:R-:W-:Y:S01]  /*6c80*/  FFMA R223, R15.reuse, R11, R12 ;  /* 0x0000000b0fdf7223 */ /* 0x040fe2000000000c */
[----:B------:R-:W3:Y:S01]  /*6c90*/  LDS.128 R28, [R124+0x150] ;  /* 0x000150007c1c7984 */ /* 0x000ee20000000c00 */
[C---:B------:R-:W-:Y:S01]  /*6ca0*/  FFMA R219, R15.reuse, R79, R14 ;  /* 0x0000004f0fdb7223 */ /* 0x040fe2000000000e */
[C---:B-1----:R-:W-:Y:S01]  /*6cb0*/  FFMA R14, R16.reuse, R20, R93 ;  /* 0x00000014100e7223 */ /* 0x042fe2000000005d */
[C---:B------:R-:W-:Y:S01]  /*6cc0*/  FFMA R12, R16.reuse, R24, R97 ;  /* 0x00000018100c7223 */ /* 0x040fe20000000061 */
[----:B------:R-:W1:Y:S01]  /*6cd0*/  LDS.128 R36, [R124+0x50] ;  /* 0x000050007c247984 */ /* 0x000e620000000c00 */
[C---:B------:R-:W-:Y:S01]  /*6ce0*/  FFMA R84, R16.reuse, R76, R95 ;  /* 0x0000004c10547223 */ /* 0x040fe2000000005f */
[----:B------:R-:W-:Y:S01]  /*6cf0*/  FFMA R217, R15, R23, R86 ;  /* 0x000000170fd97223 */ /* 0x000fe20000000056 */
[C---:B------:R-:W-:Y:S01]  /*6d00*/  FFMA R95, R17.reuse, R21, R14 ;  /* 0x00000015115f7223 */ /* 0x040fe2000000000e */
[----:B------:R-:W4:Y:S01]  /*6d10*/  LDS.128 R32, [R124+0x250] ;  /* 0x000250007c207984 */ /* 0x000f220000000c00 */
[C---:B------:R-:W-:Y:S01]  /*6d20*/  FFMA R97, R17.reuse, R25, R12 ;  /* 0x0000001911617223 */ /* 0x040fe2000000000c */
[----:B------:R-:W-:Y:S01]  /*6d30*/  FFMA R16, R16, R8, R99 ;  /* 0x0000000810107223 */ /* 0x000fe20000000063 */
[C---:B------:R-:W-:Y:S01]  /*6d40*/  FFMA R93, R17.reuse, R77, R84 ;  /* 0x0000004d115d7223 */ /* 0x040fe20000000054 */
[----:B------:R-:W4:Y:S01]  /*6d50*/  LDS.128 R12, [R120.X4+UR4+0x150] ;  /* 0x00015004780c7984 */ /* 0x000f220008004c00 */
        /* <DEDUP_REMOVED lines=10> */
[C---:B------:R-:W-:Y:S01]  /*6e00*/  FFMA R97, R19.reuse, R27, R16 ;  /* 0x0000001b13617223 */ /* 0x040fe20000000010 */
        /* <DEDUP_REMOVED lines=15> */
[----:B------:R-:W-:Y:S01]  /*6f00*/  LDS.128 R76, [R124+0x360] ;  /* 0x000360007c4c7984 */ /* 0x000fe20000000c00 */
[C---:B---3--:R-:W-:Y:S01]  /*6f10*/  FFMA R6, R80.reuse, R28, R153 ;  /* 0x0000001c50067223 */ /* 0x048fe20000000099 */
[----:B-1----:R-:W-:-:S03]  /*6f20*/  FFMA R4, R80, R36, R91 ;  /* 0x0000002450047223 */ /* 0x002fc6000000005b */
[C---:B------:R-:W-:Y:S01]  /*6f30*/  FFMA R11, R81.reuse, R29, R6 ;  /* 0x0000001d510b7223 */ /* 0x040fe20000000006 */
[----:B----4-:R-:W-:Y:S01]  /*6f40*/  FFMA R8, R80, R32, R89 ;  /* 0x0000002050087223 */ /* 0x010fe20000000059 */
[C---:B------:R-:W-:Y:S02]  /*6f50*/  FFMA R21, R81.reuse, R37, R4 ;  /* 0x0000002551157223 */ /* 0x040fe40000000004 */
[C---:B------:R-:W-:Y:S01]  /*6f60*/  FFMA R10, R82.reuse, R30, R11 ;  /* 0x0000001e520a7223 */ /* 0x040fe2000000000b */
[----:B------:R-:W1:Y:S01]  /*6f70*/  LDS.128 R4, [R120.X4+UR4+0x350] ;  /* 0x0003500478047984 */ /* 0x000e620008004c00 */
[----:B------:R-:W-:Y:S01]  /*6f80*/  FFMA R9, R81, R33, R8 ;  /* 0x0000002151097223 */ /* 0x000fe20000000008 */
[----:B------:R-:W-:Y:S01]  /*6f90*/  FFMA R8, R82, R38, R21 ;  /* 0x0000002652087223 */ /* 0x000fe20000000015 */
[C---:B------:R-:W-:Y:S01]  /*6fa0*/  FFMA R153, R83.reuse, R31, R10 ;  /* 0x0000001f53997223 */ /* 0x040fe2000000000a */
[----:B------:R-:W-:Y:S01]  /*6fb0*/  FFMA R10, R12, R32, R145 ;  /* 0x000000200c0a7223 */ /* 0x000fe20000000091 */
[----:B------:R-:W-:Y:S01]  /*6fc0*/  FFMA R20, R82, R34, R9 ;  /* 0x0000002252147223 */ /* 0x000fe20000000009 */
[----:B------:R-:W-:Y:S01]  /*6fd0*/  FFMA R89, R83, R39, R8 ;  /* 0x0000002753597223 */ /* 0x000fe20000000008 */
[C---:B------:R-:W-:Y:S01]  /*6fe0*/  FFMA R8, R12.reuse, R28, R143 ;  /* 0x0000001c0c087223 */ /* 0x040fe2000000008f */
[----:B------:R-:W-:Y:S01]  /*6ff0*/  FFMA R23, R13, R33, R10 ;  /* 0x000000210d177223 */ /* 0x000fe2000000000a */
[----:B------:R-:W-:Y:S01]  /*7000*/  FFMA R91, R83, R35, R20 ;  /* 0x00000023535b7223 */ /* 0x000fe20000000014 */
[C---:B------:R-:W-:Y:S01]  /*7010*/  FFMA R20, R12.reuse, R40, R141 ;  /* 0x000000280c147223 */ /* 0x040fe2000000008d */
[----:B------:R-:W-:Y:S01]  /*7020*/  FFMA R12, R12, R36, R147 ;  /* 0x000000240c0c7223 */ /* 0x000fe20000000093 */
[C---:B------:R-:W-:Y:S01]  /*7030*/  FFMA R25, R13.reuse, R29, R8 ;  /* 0x0000001d0d197223 */ /* 0x040fe20000000008 */
[----:B------:R-:W-:Y:S01]  /*7040*/  FFMA R80, R80, R40, R155 ;  /* 0x0000002850507223 */ /* 0x000fe2000000009b */
        /* <DEDUP_REMOVED lines=177> */
[----:B------:R-:W-:Y:S01]  /*7b60*/  FFMA R6, R6, R30, R5 ;  /* 0x0000001e06067223 */ /* 0x000fe20000000005 */
        /* <DEDUP_REMOVED lines=16> */
[----:B------:R-:W-:Y:S01]  /*7c70*/  FFMA R81, R81, R41, R80 ;  /* 0x0000002951517223 */ /* 0x000fe20000000050 */
        /* <DEDUP_REMOVED lines=23> */
[C---:B--2---:R-:W-:Y:S01]  /*7df0*/  FFMA R14, R16.reuse, R32, R95 ;  /* 0x00000020100e7223 */ /* 0x044fe2000000005f */
[C---:B------:R-:W-:Y:S01]  /*7e00*/  FFMA R12, R16.reuse, R28, R97 ;  /* 0x0000001c100c7223 */ /* 0x040fe20000000061 */
[----:B------:R-:W2:Y:S01]  /*7e10*/  LDS.128 R24, [R124+0x60] ;  /* 0x000060007c187984 */ /* 0x000ea20000000c00 */
[----:B------:R-:W-:Y:S01]  /*7e20*/  FFMA R221, R15, R35, R86 ;  /* 0x000000230fdd7223 */ /* 0x000fe20000000056 */
[C---:B------:R-:W-:Y:S01]  /*7e30*/  FFMA R84, R16.reuse, R40, R93 ;  /* 0x0000002810547223 */ /* 0x040fe2000000005d */
        /* <DEDUP_REMOVED lines=9> */
[----:B------:R-:W-:Y:S01]  /*7ed0*/  FFMA R16, R18, R30, R97 ;  /* 0x0000001e12107223 */ /* 0x000fe20000000061 */
[----:B-1----:R-:W-:Y:S01]  /*7ee0*/  FFMA R28, R4, R28, R225 ;  /* 0x0000001c041c7223 */ /* 0x002fe200000000e1 */
[----:B------:R-:W-:Y:S01]  /*7ef0*/  FFMA R18, R18, R38, R17 ;  /* 0x0000002612127223 */ /* 0x000fe20000000011 */
[C---:B------:R-:W-:Y:S01]  /*7f00*/  FFMA R40, R4.reuse, R40, R85 ;  /* 0x0000002804287223 */ /* 0x040fe20000000055 */
[C---:B------:R-:W-:Y:S01]  /*7f10*/  FFMA R32, R4.reuse, R32, R87 ;  /* 0x0000002004207223 */ /* 0x040fe20000000057 */
[C---:B------:R-:W-:Y:S01]  /*7f20*/  FFMA R95, R19.reuse, R43, R86 ;  /* 0x0000002b135f7223 */ /* 0x040fe20000000056 */
[C---:B------:R-:W-:Y:S01]  /*7f30*/  FFMA R93, R19.reuse, R35, R84 ;  /* 0x00000023135d7223 */ /* 0x040fe20000000054 */
[C---:B------:R-:W-:Y:S01]  /*7f40*/  FFMA R97, R19.reuse, R31, R16 ;  /* 0x0000001f13617223 */ /* 0x040fe20000000010 */
        /* <DEDUP_REMOVED lines=17> */
[----:B--2---:R-:W-:-:S03]  /*8060*/  FFMA R4, R80, R24, R89 ;  /* 0x0000001850047223 */ /* 0x004fc60000000059 */
[C---:B------:R-:W-:Y:S01]  /*8070*/  FFMA R31, R81.reuse, R9, R6 ;  /* 0x00000009511f7223 */ /* 0x040fe20000000006 */
[----:B----4-:R-:W-:Y:S01]  /*8080*/  FFMA R28, R80, R20, R91 ;  /* 0x00000014501c7223 */ /* 0x010fe2000000005b */
[C---:B------:R-:W-:Y:S02]  /*8090*/  FFMA R33, R81.reuse, R25, R4 ;  /* 0x0000001951217223 */ /* 0x040fe40000000004 */
[C---:B------:R-:W-:Y:S01]  /*80a0*/  FFMA R30, R82.reuse, R10, R31 ;  /* 0x0000000a521e7223 */ /* 0x040fe2000000001f */
[----:B------:R-:W2:Y:S01]  /*80b0*/  LDS.128 R4, [R120.X4+UR4+0x360] ;  /* 0x0003600478047984 */ /* 0x000ea20008004c00 */
        /* <DEDUP_REMOVED lines=246> */
[----:B--2---:R-:W-:Y:S01]  /*9020*/  FFMA R8, R4, R8, R225 ;  /* 0x0000000804087223 */ /* 0x004fe200000000e1 */
        /* <DEDUP_REMOVED lines=1343> */
[----:B------:R-:W-:Y:S01]  /*e420*/  FFMA R81, R81, R41, R80 ;  /* 0x0000002951517223 */ /* 0x000fe20000000050 */
[C---:B---3--:R-:W-:Y:S01]  /*e430*/  FFMA R8, R12.reuse, R36, R223 ;  /* 0x000000240c087223 */ /* 0x048fe200000000df */
[C---:B------:R-:W-:Y:S01]  /*e440*/  FFMA R10, R12.reuse, R28, R221 ;  /* 0x0000001c0c0a7223 */ /* 0x040fe200000000dd */
[----:B------:R-:W-:Y:S01]  /*e450*/  FFMA R20, R12, R32, R217 ;  /* 0x000000200c147223 */ /* 0x000fe200000000d9 */
[----:B------:R-:W-:Y:S01]  /*e460*/  FFMA R211, R11, R43, R22 ;  /* 0x0000002b0bd37223 */ /* 0x000fe20000000016 */
[----:B------:R-:W-:Y:S01]  /*e470*/  FFMA R82, R82, R42, R81 ;  /* 0x0000002a52527223 */ /* 0x000fe20000000051 */
[----:B------:R-:W-:Y:S01]  /*e480*/  FFMA R12, R12, R40, R219 ;  /* 0x000000280c0c7223 */ /* 0x000fe200000000db */
        /* <DEDUP_REMOVED lines=8> */
[----:B------:R-:W-:Y:S01]  /*e510*/  LDS.128 R24, [R124+0x1c0] ;  /* 0x0001c0007c187984 */ /* 0x000fe20000000c00 */
[----:B------:R-:W-:Y:S01]  /*e520*/  FFMA R14, R14, R42, R13 ;  /* 0x0000002a0e0e7223 */ /* 0x000fe2000000000d */
[C---:B------:R-:W-:Y:S01]  /*e530*/  FFMA R223, R15.reuse, R39, R12 ;  /* 0x000000270fdf7223 */ /* 0x040fe2000000000c */
[C---:B--2---:R-:W-:Y:S01]  /*e540*/  FFMA R12, R16.reuse, R28, R95 ;  /* 0x0000001c100c7223 */ /* 0x044fe2000000005f */
[----:B------:R-:W2:Y:S01]  /*e550*/  LDS.128 R8, [R120.X4+UR4+0xc0] ;  /* 0x0000c00478087984 */ /* 0x000ea20008004c00 */
[C---:B------:R-:W-:Y:S01]  /*e560*/  FFMA R217, R15.reuse, R43, R14 ;  /* 0x0000002b0fd97223 */ /* 0x040fe2000000000e */
[C---:B------:R-:W-:Y:S01]  /*e570*/  FFMA R14, R16.reuse, R32, R93 ;  /* 0x00000020100e7223 */ /* 0x040fe2000000005d */
[C---:B------:R-:W-:Y:S01]  /*e580*/  FFMA R219, R15.reuse, R31, R20 ;  /* 0x0000001f0fdb7223 */ /* 0x040fe20000000014 */
[----:B------:R-:W3:Y:S01]  /*e590*/  LDS.128 R76, [R124+0x2c0] ;  /* 0x0002c0007c4c7984 */ /* 0x000ee20000000c00 */
        /* <DEDUP_REMOVED lines=34> */
[----:B------:R-:W-:Y:S01]  /*e7c0*/  LDS.128 R32, [R120.X4+UR4+0x63c0] ;  /* 0x0063c00478207984 */ /* 0x000fe20008004c00 */
[----:B--2---:R-:W-:-:S03]  /*e7d0*/  FFMA R6, R8, R24, R153 ;  /* 0x0000001808067223 */ /* 0x004fc60000000099 */
[----:B------:R-:W-:Y:S01]  /*e7e0*/  LDS.128 R36, [R120.X4+UR4+0xd0] ;  /* 0x0000d00478247984 */ /* 0x000fe20008004c00 */
[C---:B---3--:R-:W-:Y:S01]  /*e7f0*/  FFMA R20, R8.reuse, R76, R91 ;  /* 0x0000004c08147223 */ /* 0x048fe2000000005b */
[C---:B------:R-:W-:Y:S01]  /*e800*/  FFMA R23, R9.reuse, R25, R6 ;  /* 0x0000001909177223 */ /* 0x040fe20000000006 */
[C---:B----4-:R-:W-:Y:S01]  /*e810*/  FFMA R4, R8.reuse, R80, R89 ;  /* 0x0000005008047223 */ /* 0x050fe20000000059 */
        /* <DEDUP_REMOVED lines=105> */
[-C--:B------:R-:W-:Y:S01]  /*eeb0*/  FFMA R165, R15, R87.reuse, R22 ;  /* 0x000000570fa57223 */ /* 0x080fe20000000016 */
[C---:B------:R-:W-:Y:S01]  /*eec0*/  FFMA R22, R18.reuse, R86, R21 ;  /* 0x0000005612167223 */ /* 0x040fe20000000015 */
        /* <DEDUP_REMOVED lines=70> */
[----:B------:R-:W-:Y:S01]  /*f330*/  FFMA R14, R18, R78, R15 ;  /* 0x0000004e120e7223 */ /* 0x000fe2000000000f */
[C---:B------:R-:W-:Y:S01]  /*f340*/  FFMA R237, R19.reuse, R27, R12 ;  /* 0x0000001b13ed7223 */ /* 0x040fe2000000000c */
[----:B-1----:R-:W-:Y:S01]  /*f350*/  FFMA R12, R4, R80, R207 ;  /* 0x00000050040c7223 */ /* 0x002fe200000000cf */
[C---:B------:R-:W-:Y:S01]  /*f360*/  FFMA R241, R19.reuse, R87, R16 ;  /* 0x0000005713f17223 */ /* 0x040fe20000000010 */
[----:B------:R-:W-:Y:S01]  /*f370*/  FFMA R197, R19, R79, R14 ;  /* 0x0000004f13c57223 */ /* 0x000fe2000000000e */
        /* <DEDUP_REMOVED lines=10> */
[C---:B------:R-:W-:Y:S01]  /*f420*/  FFMA R14, R6.reuse, R86, R13 ;  /* 0x00000056060e7223 */ /* 0x040fe2000000000d */
[----:B------:R-:W1:Y:S01]  /*f430*/  LDS.128 R16, [R120.X4+UR4+0x62c0] ;  /* 0x0062c00478107984 */ /* 0x000e620008004c00 */
        /* <DEDUP_REMOVED lines=33> */
[----:B------:R-:W2:Y:S01]  /*f650*/  LDS.128 R20, [R124+0x1d0] ;  /* 0x0001d0007c147984 */ /* 0x000ea20000000c00 */
        /* <DEDUP_REMOVED lines=42> */
[----:B------:R-:W-:Y:S01]  /*f900*/  FFMA R215, R35, R83, R34 ;  /* 0x0000005323d77223 */ /* 0x000fe20000000022 */
[C---:B---3--:R-:W-:Y:S01]  /*f910*/  FFMA R24, R36.reuse, R4, R153 ;  /* 0x0000000424187223 */ /* 0x048fe20000000099 */
[C---:B------:R-:W-:Y:S01]  /*f920*/  FFMA R35, R37.reuse, R21, R26 ;  /* 0x0000001525237223 */ /* 0x040fe2000000001a */
[----:B------:R-:W-:Y:S01]  /*f930*/  LDS.128 R180, [R120.X4+UR4+0x41d0] ;  /* 0x0041d00478b47984 */ /* 0x000fe20008004c00 */
[----:B-1----:R-:W-:Y:S01]  /*f940*/  FFMA R32, R36, R8, R89 ;  /* 0x0000000824207223 */ /* 0x002fe20000000059 */
[C---:B------:R-:W-:Y:S01]  /*f950*/  FFMA R41, R37.reuse, R5, R24 ;  /* 0x0000000525297223 */ /* 0x040fe20000000018 */
[----:B------:R-:W-:Y:S01]  /*f960*/  FFMA R34, R38, R22, R35 ;  /* 0x0000001626227223 */ /* 0x000fe20000000023 */
[----:B------:R-:W1:Y:S01]  /*f970*/  LDS.128 R24, [R120.X4+UR4+0x3d0] ;  /* 0x0003d00478187984 */ /* 0x000e620008004c00 */
[----:B----4-:R-:W-:Y:S01]  /*f980*/  FFMA R36, R36, R12, R155 ;  /* 0x0000000c24247223 */ /* 0x010fe2000000009b */
        /* <DEDUP_REMOVED lines=118> */
[----:B------:R-:W1:Y:S01]  /*100f0*/  LDS.128 R172, [R120.X4+UR4+0x42d0] ;  /* 0x0042d00478ac7984 */ /* 0x000e620008004c00 */
        /* <DEDUP_REMOVED lines=13> */
[----:B------:R-:W-:Y:S01]  /*101d0*/  FFMA R24, R32, R12, R229 ;  /* 0x0000000c20187223 */ /* 0x000fe200000000e5 */
[----:B------:R-:W2:Y:S01]  /*101e0*/  LDS.128 R16, [R120.X4+UR4+0x43d0] ;  /* 0x0043d00478107984 */ /* 0x000ea20008004c00 */
[----:B------:R-:W-:Y:S01]  /*101f0*/  FFMA R26, R34, R10, R27 ;  /* 0x0000000a221a7223 */ /* 0x000fe2000000001b */
[----:B------:R-:W-:Y:S01]  /*10200*/  FFMA R32, R32, R4, R231 ;  /* 0x0000000420207223 */ /* 0x000fe200000000e7 */
        /* <DEDUP_REMOVED lines=20> */
[----:B------:R-:W3:Y:S01]  /*10350*/  LDS.128 R148, [R120.X4+UR4+0x61d0] ;  /* 0x0061d00478947984 */ /* 0x000ee20008004c00 */
        /* <DEDUP_REMOVED lines=59> */
[----:B------:R-:W-:Y:S01]  /*10710*/  LDS.128 R76, [R120.X4+UR4+0xe0] ;  /* 0x0000e004784c7984 */ /* 0x000fe20008004c00 */
[----:B------:R-:W-:Y:S01]  /*10720*/  FFMA R149, R149, R13, R148 ;  /* 0x0000000d95957223 */ /* 0x000fe20000000094 */
[C---:B------:R-:W-:Y:S01]  /*10730*/  FFMA R36, R150.reuse, R6, R25 ;  /* 0x0000000696247223 */ /* 0x040fe20000000019 */
[----:B------:R-:W-:Y:S01]  /*10740*/  FFMA R33, R33, R5, R32 ;  /* 0x0000000521217223 */ /* 0x000fe20000000020 */
[----:B------:R-:W3:Y:S01]  /*10750*/  LDS.128 R16, [R124+0x1e0] ;  /* 0x0001e0007c107984 */ /* 0x000ee20000000c00 */
[----:B------:R-:W-:Y:S01]  /*10760*/  FFMA R150, R150, R14, R149 ;  /* 0x0000000e96967223 */ /* 0x000fe20000000095 */
[C---:B------:R-:W-:Y:S01]  /*10770*/  FFMA R147, R151.reuse, R11, R108 ;  /* 0x0000000b97937223 */ /* 0x040fe2000000006c */
[C---:B------:R-:W-:Y:S01]  /*10780*/  FFMA R149, R151.reuse, R23, R38 ;  /* 0x0000001797957223 */ /* 0x040fe20000000026 */
[----:B------:R-:W4:Y:S01]  /*10790*/  LDS.128 R28, [R124+0xe0] ;  /* 0x0000e0007c1c7984 */ /* 0x000f220000000c00 */
[C---:B------:R-:W-:Y:S01]  /*107a0*/  FFMA R145, R151.reuse, R15, R150 ;  /* 0x0000000f97917223 */ /* 0x040fe20000000096 */
[-C--:B------:R-:W-:Y:S01]  /*107b0*/  FFMA R151, R151, R7.reuse, R36 ;  /* 0x0000000797977223 */ /* 0x080fe20000000024 */
[----:B------:R-:W-:Y:S01]  /*107c0*/  FFMA R34, R34, R6, R33 ;  /* 0x0000000622227223 */ /* 0x000fe20000000021 */
[----:B------:R-:W4:Y:S01]  /*107d0*/  LDS.128 R24, [R124+0x2e0] ;  /* 0x0002e0007c187984 */ /* 0x000f220000000c00 */
[C---:B-1----:R-:W-:Y:S01]  /*107e0*/  FFMA R38, R40.reuse, R8, R95 ;  /* 0x0000000828267223 */ /* 0x042fe2000000005f */
[C---:B------:R-:W-:Y:S01]  /*107f0*/  FFMA R36, R40.reuse, R20, R97 ;  /* 0x0000001428247223 */ /* 0x040fe20000000061 */
[C---:B------:R-:W-:Y:S01]  /*10800*/  FFMA R108, R40.reuse, R12, R93 ;  /* 0x0000000c286c7223 */ /* 0x040fe2000000005d */
[----:B------:R-:W-:Y:S01]  /*10810*/  FFMA R231, R35, R7, R34 ;  /* 0x0000000723e77223 */ /* 0x000fe20000000022 */
[----:B------:R-:W-:Y:S01]  /*10820*/  FFMA R40, R40, R4, R99 ;  /* 0x0000000428287223 */ /* 0x000fe20000000063 */
[C---:B------:R-:W-:Y:S01]  /*10830*/  FFMA R95, R41.reuse, R9, R38 ;  /* 0x00000009295f7223 */ /* 0x040fe20000000026 */
[C---:B------:R-:W-:Y:S01]  /*10840*/  FFMA R97, R41.reuse, R21, R36 ;  /* 0x0000001529617223 */ /* 0x040fe20000000024 */
[----:B------:R-:W1:Y:S01]  /*10850*/  LDS.128 R32, [R124+0x3e0] ;  /* 0x0003e0007c207984 */ /* 0x000e620000000c00 */
[C---:B------:R-:W-:Y:S01]  /*10860*/  FFMA R93, R41.reuse, R13, R108 ;  /* 0x0000000d295d7223 */ /* 0x040fe2000000006c */
[----:B------:R-:W-:Y:S01]  /*10870*/  FFMA R41, R41, R5, R40 ;  /* 0x0000000529297223 */ /* 0x000fe20000000028 */
[C---:B------:R-:W-:Y:S01]  /*10880*/  FFMA R108, R42.reuse, R10, R95 ;  /* 0x0000000a2a6c7223 */ /* 0x040fe2000000005f */
[----:B------:R-:W1:Y:S01]  /*10890*/  LDS.128 R36, [R120.X4+UR4+0x1e0] ;  /* 0x0001e00478247984 */ /* 0x000e620008004c00 */
[C---:B------:R-:W-:Y:S01]  /*108a0*/  FFMA R110, R42.reuse, R14, R93 ;  /* 0x0000000e2a6e7223 */ /* 0x040fe2000000005d */
[C---:B------:R-:W-:Y:S01]  /*108b0*/  FFMA R40, R42.reuse, R22, R97 ;  /* 0x000000162a287223 */ /* 0x040fe20000000061 */
[----:B------:R-:W-:Y:S01]  /*108c0*/  FFMA R42, R42, R6, R41 ;  /* 0x000000062a2a7223 */ /* 0x000fe20000000029 */
[C---:B--2---:R-:W-:Y:S01]  /*108d0*/  FFMA R4, R80.reuse, R4, R215 ;  /* 0x0000000450047223 */ /* 0x044fe200000000d7 */
[C---:B------:R-:W-:Y:S01]  /*108e0*/  FFMA R153, R43.reuse, R15, R110 ;  /* 0x0000000f2b997223 */ /* 0x040fe2000000006e */
[C---:B------:R-:W-:Y:S01]  /*108f0*/  FFMA R155, R43.reuse, R11, R108 ;  /* 0x0000000b2b9b7223 */ /* 0x040fe2000000006c */
[----:B------:R-:W-:Y:S01]  /*10900*/  FFMA R157, R43, R23, R40 ;  /* 0x000000172b9d7223 */ /* 0x000fe20000000028 */
[----:B------:R-:W-:Y:S01]  /*10910*/  FFMA R5, R81, R5, R4 ;  /* 0x0000000551057223 */ /* 0x000fe20000000004 */
[----:B------:R-:W-:Y:S01]  /*10920*/  FFMA R167, R43, R7, R42 ;  /* 0x000000072ba77223 */ /* 0x000fe2000000002a */
[----:B------:R-:W-:Y:S01]  /*10930*/  FFMA R8, R80, R8, R85 ;  /* 0x0000000850087223 */ /* 0x000fe20000000055 */
[----:B------:R-:W2:Y:S01]  /*10940*/  LDS.128 R40, [R120.X4+UR4+0x2e0] ;  /* 0x0002e00478287984 */ /* 0x000ea20008004c00 */
[----:B------:R-:W-:Y:S01]  /*10950*/  FFMA R6, R82, R6, R5 ;  /* 0x0000000652067223 */ /* 0x000fe20000000005 */
[----:B------:R-:W-:Y:S01]  /*10960*/  FFMA R12, R80, R12, R87 ;  /* 0x0000000c500c7223 */ /* 0x000fe20000000057 */
[----:B------:R-:W-:Y:S01]  /*10970*/  FFMA R9, R81, R9, R8 ;  /* 0x0000000951097223 */ /* 0x000fe20000000008 */
[-C--:B------:R-:W-:Y:S01]  /*10980*/  FFMA R183, R183, R7.reuse, R182 ;  /* 0x00000007b7b77223 */ /* 0x080fe200000000b6 */
[----:B------:R-:W-:Y:S01]  /*10990*/  FFMA R191, R83, R7, R6 ;  /* 0x0000000753bf7223 */ /* 0x000fe20000000006 */
[----:B------:R-:W-:Y:S01]  /*109a0*/  FFMA R13, R81, R13, R12 ;  /* 0x0000000d510d7223 */ /* 0x000fe2000000000c */
[----:B------:R-:W-:Y:S01]  /*109b0*/  FFMA R10, R82, R10, R9 ;  /* 0x0000000a520a7223 */ /* 0x000fe20000000009 */
[----:B------:R-:W-:Y:S01]  /*109c0*/  FFMA R175, R175, R7, R174 ;  /* 0x00000007afaf7223 */ /* 0x000fe200000000ae */
[----:B---3--:R-:W-:Y:S01]  /*109d0*/  FFMA R6, R76, R16, R205 ;  /* 0x000000104c067223 */ /* 0x008fe200000000cd */
[----:B------:R-:W-:Y:S01]  /*109e0*/  FFMA R14, R82, R14, R13 ;  /* 0x0000000e520e7223 */ /* 0x000fe2000000000d */
[----:B------:R-:W-:Y:S01]  /*109f0*/  FFMA R187, R83, R11, R10 ;  /* 0x0000000b53bb7223 */ /* 0x000fe2000000000a */
[----:B------:R-:W-:Y:S01]  /*10a00*/  FFMA R20, R80, R20, R185 ;  /* 0x0000001450147223 */ /* 0x000fe200000000b9 */
[C---:B----4-:R-:W-:Y:S01]  /*10a10*/  FFMA R4, R76.reuse, R28, R91 ;  /* 0x0000001c4c047223 */ /* 0x050fe2000000005b */
[----:B------:R-:W-:Y:S01]  /*10a20*/  FFMA R11, R77, R17, R6 ;  /* 0x000000114d0b7223 */ /* 0x000fe20000000006 */
[----:B------:R-:W-:Y:S01]  /*10a30*/  FFMA R185, R83, R15, R14 ;  /* 0x0000000f53b97223 */ /* 0x000fe2000000000e */
[----:B------:R-:W-:Y:S01]  /*10a40*/  FFMA R21, R81, R21, R20 ;  /* 0x0000001551157223 */ /* 0x000fe20000000014 */
[C---:B------:R-:W-:Y:S01]  /*10a50*/  FFMA R13, R77.reuse, R29, R4 ;  /* 0x0000001d4d0d7223 */ /* 0x040fe20000000004 */
[----:B------:R-:W-:Y:S01]  /*10a60*/  FFMA R8, R76, R24, R89 ;  /* 0x000000184c087223 */ /* 0x000fe20000000059 */
[----:B------:R-:W3:Y:S01]  /*10a70*/  LDS.128 R4, [R120.X4+UR4+0x3e0] ;  /* 0x0003e00478047984 */ /* 0x000ee20008004c00 */
        /* <DEDUP_REMOVED lines=8> */
[----:B-1----:R-:W-:Y:S01]  /*10b00*/  FFMA R76, R76, R32, R211 ;  /* 0x000000204c4c7223 */ /* 0x002fe200000000d3 */
        /* <DEDUP_REMOVED lines=12> */
[C---:B------:R-:W-:Y:S01]  /*10bd0*/  FFMA R237, R39.reuse, R27, R14 ;  /* 0x0000001b27ed7223 */ /* 0x040fe2000000000e */
[----:B------:R-:W1:Y:S01]  /*10be0*/  LDS.128 R8, [R120.X4+UR4+0x20e0] ;  /* 0x0020e00478087984 */ /* 0x000e620008004c00 */
[C---:B------:R-:W-:Y:S01]  /*10bf0*/  FFMA R241, R39.reuse, R35, R20 ;  /* 0x0000002327f17223 */ /* 0x040fe20000000014 */
[C---:B--2---:R-:W-:Y:S01]  /*10c00*/  FFMA R20, R40.reuse, R32, R119 ;  /* 0x0000002028147223 */ /* 0x044fe20000000077 */
        /* <DEDUP_REMOVED lines=8> */
[----:B------:R-:W-:Y:S01]  /*10c90*/  FFMA R37, R41, R17, R12 ;  /* 0x0000001129257223 */ /* 0x000fe2000000000c */
[----:B------:R-:W-:Y:S01]  /*10ca0*/  FFMA R245, R39, R31, R38 ;  /* 0x0000001f27f57223 */ /* 0x000fe20000000026 */
[----:B------:R-:W2:Y:S01]  /*10cb0*/  LDS.128 R12, [R120.X4+UR4+0x21e0] ;  /* 0x0021e004780c7984 */ /* 0x000ea20008004c00 */
[----:B------:R-:W-:Y:S01]  /*10cc0*/  FFMA R227, R43, R35, R36 ;  /* 0x000000232be37223 */ /* 0x000fe20000000024 */
[----:B------:R-:W-:Y:S01]  /*10cd0*/  FFMA R20, R42, R18, R37 ;  /* 0x000000122a147223 */ /* 0x000fe20000000025 */
[----:B------:R-:W-:Y:S01]  /*10ce0*/  FFMA R77, R77, R33, R76 ;  /* 0x000000214d4d7223 */ /* 0x000fe2000000004c */
[----:B---3--:R-:W-:Y:S01]  /*10cf0*/  FFMA R36, R4, R32, R115 ;  /* 0x0000002004247223 */ /* 0x008fe20000000073 */
[----:B------:R-:W-:Y:S01]  /*10d00*/  FFMA R22, R42, R26, R23 ;  /* 0x0000001a2a167223 */ /* 0x000fe20000000017 */
[----:B------:R-:W-:Y:S01]  /*10d10*/  FFMA R41, R41, R29, R40 ;  /* 0x0000001d29297223 */ /* 0x000fe20000000028 */
[----:B------:R-:W-:Y:S01]  /*10d20*/  FFMA R78, R78, R34, R77 ;  /* 0x000000224e4e7223 */ /* 0x000fe2000000004d */
[----:B------:R-:W-:Y:S01]  /*10d30*/  FFMA R21, R5, R33, R36 ;  /* 0x0000002105157223 */ /* 0x000fe20000000024 */
[----:B------:R-:W-:Y:S01]  /*10d40*/  FFMA R225, R43, R27, R22 ;  /* 0x0000001b2be17223 */ /* 0x000fe20000000016 */
[----:B------:R-:W3:Y:S01]  /*10d50*/  LDS.128 R36, [R120.X4+UR4+0x22e0] ;  /* 0x0022e00478247984 */ /* 0x000ee20008004c00 */
[----:B------:R-:W-:Y:S01]  /*10d60*/  FFMA R247, R79, R35, R78 ;  /* 0x000000234ff77223 */ /* 0x000fe2000000004e */
[----:B------:R-:W-:Y:S01]  /*10d70*/  FFMA R89, R43, R19, R20 ;  /* 0x000000132b597223 */ /* 0x000fe20000000014 */
[C---:B------:R-:W-:Y:S01]  /*10d80*/  FFMA R22, R4.reuse, R24, R113 ;  /* 0x0000001804167223 */ /* 0x040fe20000000071 */
[----:B------:R-:W4:Y:S01]  /*10d90*/  LDS.128 R76, [R120.X4+UR4+0x23e0] ;  /* 0x0023e004784c7984 */ /* 0x000f220008004c00 */
        /* <DEDUP_REMOVED lines=24> */
[----:B------:R-:W-:Y:S01]  /*10f20*/  FFMA R8, R10, R34, R5 ;  /* 0x000000220a087223 */ /* 0x000fe20000000005 */
[C---:B--2---:R-:W-:Y:S01]  /*10f30*/  FFMA R98, R12.reuse, R28, R98 ;  /* 0x0000001c0c627223 */ /* 0x044fe20000000062 */
[C---:B------:R-:W-:Y:S01]  /*10f40*/  FFMA R92, R12.reuse, R32, R92 ;  /* 0x000000200c5c7223 */ /* 0x040fe2000000005c */
[----:B------:R-:W-:Y:S01]  /*10f50*/  FFMA R94, R12, R24, R94 ;  /* 0x000000180c5e7223 */ /* 0x000fe2000000005e */
[C---:B------:R-:W-:Y:S01]  /*10f60*/  FFMA R6, R10.reuse, R26, R7 ;  /* 0x0000001a0a067223 */ /* 0x040fe20000000007 */
[----:B------:R-:W-:Y:S01]  /*10f70*/  FFMA R10, R10, R18, R9 ;  /* 0x000000120a0a7223 */ /* 0x000fe20000000009 */
[----:B------:R-:W-:Y:S01]  /*10f80*/  FFMA R96, R12, R16, R96 ;  /* 0x000000100c607223 */ /* 0x000fe20000000060 */
        /* <DEDUP_REMOVED lines=17> */
[----:B------:R-:W-:Y:S01]  /*110a0*/  FFMA R100, R36, R32, R100 ;  /* 0x0000002024647223 */ /* 0x000fe20000000064 */
        /* <DEDUP_REMOVED lines=8> */
[----:B------:R-:W-:Y:S01]  /*11130*/  LDS.128 R112, [R120.X4+UR4+0xf0] ;  /* 0x0000f00478707984 */ /* 0x000fe20008004c00 */
[----:B------:R-:W-:Y:S01]  /*11140*/  FFMA R119, R15, R19, R14 ;  /* 0x000000130f777223 */ /* 0x000fe2000000000e */
[----:B------:R-:W-:Y:S01]  /*11150*/  FFMA R37, R37, R33, R100 ;  /* 0x0000002125257223 */ /* 0x000fe20000000064 */
[C---:B------:R-:W-:Y:S01]  /*11160*/  FFMA R197, R39.reuse, R19, R40 ;  /* 0x0000001327c57223 */ /* 0x040fe20000000028 */
[----:B------:R-:W2:Y:S01]  /*11170*/  LDS.128 R8, [R124+0x2f0] ;  /* 0x0002f0007c087984 */ /* 0x000ea20000000c00 */
[----:B----4-:R-:W-:Y:S01]  /*11180*/  FFMA R40, R76, R32, R105 ;  /* 0x000000204c287223 */ /* 0x010fe20000000069 */
[----:B------:R-:W-:Y:S01]  /*11190*/  FFMA R38, R38, R34, R37 ;  /* 0x0000002226267223 */ /* 0x000fe20000000025 */
[----:B------:R-:W-:Y:S01]  /*111a0*/  FFMA R207, R39, R27, R42 ;  /* 0x0000001b27cf7223 */ /* 0x000fe2000000002a */
[----:B------:R-:W3:Y:S01]  /*111b0*/  LDS.128 R4, [R124+0x1f0] ;  /* 0x0001f0007c047984 */ /* 0x000ee20000000c00 */
[----:B------:R-:W-:Y:S01]  /*111c0*/  FFMA R37, R77, R33, R40 ;  /* 0x000000214d257223 */ /* 0x000fe20000000028 */
[C---:B------:R-:W-:Y:S01]  /*111d0*/  FFMA R209, R39.reuse, R35, R38 ;  /* 0x0000002327d17223 */ /* 0x040fe20000000026 */
[----:B------:R-:W-:Y:S01]  /*111e0*/  FFMA R223, R39, R31, R36 ;  /* 0x0000001f27df7223 */ /* 0x000fe20000000024 */
[----:B------:R-:W4:Y:S01]  /*111f0*/  LDS.128 R12, [R124+0xf0] ;  /* 0x0000f0007c0c7984 */ /* 0x000f220000000c00 */
        /* <DEDUP_REMOVED lines=22> */
[----:B------:R-:W1:Y:S01]  /*11360*/  LDS.128 R76, [R120.X4+UR4+0x2f0] ;  /* 0x0002f004784c7984 */ /* 0x000e620008004c00 */
        /* <DEDUP_REMOVED lines=10> */
[----:B------:R-:W-:Y:S01]  /*11410*/  FFMA R219, R83, R31, R82 ;  /* 0x0000001f53db7223 */ /* 0x000fe20000000052 */
[----:B---3--:R-:W-:Y:S01]  /*11420*/  FFMA R38, R112, R4, R235 ;  /* 0x0000000470267223 */ /* 0x008fe200000000eb */
[----:B------:R-:W-:-:S02]  /*11430*/  FFMA R37, R113, R9, R80 ;  /* 0x0000000971257223 */ /* 0x000fc40000000050 */
[----:B------:R-:W2:Y:S01]  /*11440*/  LDS.128 R80, [R120.X4+UR4+0x3f0] ;  /* 0x0003f00478507984 */ /* 0x000ea20008004c00 */
[----:B----4-:R-:W-:Y:S01]  /*11450*/  FFMA R36, R112, R12, R233 ;  /* 0x0000000c70247223 */ /* 0x010fe200000000e9 */
[C---:B------:R-:W-:Y:S01]  /*11460*/  FFMA R39, R113.reuse, R5, R38 ;  /* 0x0000000571277223 */ /* 0x040fe20000000026 */
[----:B------:R-:W-:Y:S01]  /*11470*/  FFMA R38, R114, R10, R37 ;  /* 0x0000000a72267223 */ /* 0x000fe20000000025 */
[----:B------:R-:W-:Y:S01]  /*11480*/  FFMA R112, R112, R20, R247 ;  /* 0x0000001470707223 */ /* 0x000fe200000000f7 */
[C---:B------:R-:W-:Y:S01]  /*11490*/  FFMA R101, R113.reuse, R13, R36 ;  /* 0x0000000d71657223 */ /* 0x040fe20000000024 */
[C---:B------:R-:W-:Y:S02]  /*114a0*/  FFMA R36, R114.reuse, R6, R39 ;  /* 0x0000000672247223 */ /* 0x040fe40000000027 */
[----:B------:R-:W-:Y:S01]  /*114b0*/  FFMA R113, R113, R21, R112 ;  /* 0x0000001571717223 */ /* 0x000fe20000000070 */
[----:B------:R-:W-:-:S03]  /*114c0*/  FFMA R112, R114, R14, R101 ;  /* 0x0000000e72707223 */ /* 0x000fc60000000065 */
        /* <DEDUP_REMOVED lines=217> */
[C---:B------:R-:W-:Y:S01]  /*12260*/  FFMA R124, R42.reuse, R26, R139 ;  /* 0x0000001a2a7c7223 */ /* 0x040fe2000000008b */
[----:B------:R-:W-:Y:S01]  /*12270*/  FFMA R41, R41, R29, R40 ;  /* 0x0000001d29297223 */ /* 0x000fe20000000028 */
        /* <DEDUP_REMOVED lines=34> */
[C---:B------:R-:W-:Y:S01]  /*124a0*/  FFMA R149, R119.reuse, R19, R18 ;  /* 0x0000001377957223 */ /* 0x040fe20000000012 */
[----:B------:R-:W-:Y:S01]  /*124b0*/  FFMA R147, R119, R27, R26 ;  /* 0x0000001b77937223 */ /* 0x000fe2000000001a */
[----:B------:R-:W-:Y:S01]  /*124c0*/  FFMA R167, R79, R31, R78 ;  /* 0x0000001f4fa77223 */ /* 0x000fe2000000004e */
[C---:B---3--:R-:W-:Y:S01]  /*124d0*/  FFMA R24, R36.reuse, R20, R179 ;  /* 0x0000001424187223 */ /* 0x048fe200000000b3 */
        /* <DEDUP_REMOVED lines=8> */
[C---:B------:R-:W-:Y:S01]  /*12560*/  FFMA R26, R38.reuse, R22, R25 ;  /* 0x00000016261a7223 */ /* 0x040fe20000000019 */
[C---:B------:R-:W-:Y:S01]  /*12570*/  FFMA R24, R38.reuse, R6, R29 ;  /* 0x0000000626187223 */ /* 0x040fe2000000001d */
[----:B------:R-:W-:Y:S01]  /*12580*/  FFMA R151, R119, R31, R30 ;  /* 0x0000001f77977223 */ /* 0x000fe2000000001e */
[----:B------:R-:W-:Y:S01]  /*12590*/  FFMA R78, R38, R10, R27 ;  /* 0x0000000a264e7223 */ /* 0x000fe2000000001b */
[C---:B------:R-:W-:Y:S01]  /*125a0*/  FFMA R79, R39.reuse, R23, R26 ;  /* 0x00000017274f7223 */ /* 0x040fe2000000001a */
[----:B------:R-:W-:Y:S01]  /*125b0*/  FFMA R77, R39, R7, R24 ;  /* 0x00000007274d7223 */ /* 0x000fe20000000018 */
[C---:B----4-:R-:W-:Y:S01]  /*125c0*/  FFMA R26, R136.reuse, R8, R171 ;  /* 0x00000008881a7223 */ /* 0x050fe200000000ab */
[C---:B------:R-:W-:Y:S01]  /*125d0*/  FFMA R24, R136.reuse, R4, R183 ;  /* 0x0000000488187223 */ /* 0x040fe200000000b7 */
[----:B------:R-:W-:Y:S01]  /*125e0*/  FFMA R28, R136, R20, R173 ;  /* 0x00000014881c7223 */ /* 0x000fe200000000ad */
[----:B------:R-:W-:Y:S01]  /*125f0*/  FFMA R36, R36, R12, R199 ;  /* 0x0000000c24247223 */ /* 0x000fe200000000c7 */
[C---:B------:R-:W-:Y:S01]  /*12600*/  FFMA R31, R137.reuse, R9, R26 ;  /* 0x00000009891f7223 */ /* 0x040fe2000000001a */
[C---:B------:R-:W-:Y:S01]  /*12610*/  FFMA R33, R137.reuse, R5, R24 ;  /* 0x0000000589217223 */ /* 0x040fe20000000018 */
[----:B------:R-:W-:Y:S01]  /*12620*/  FFMA R29, R137, R21, R28 ;  /* 0x00000015891d7223 */ /* 0x000fe2000000001c */
[----:B------:R-:W3:Y:S01]  /*12630*/  LDS.128 R24, [R120.X4+UR4+0x61f0] ;  /* 0x0061f00478187984 */ /* 0x000ee20008004c00 */
[----:B-1----:R-:W-:Y:S01]  /*12640*/  FFMA R32, R140, R20, R169 ;  /* 0x000000148c207223 */ /* 0x002fe200000000a9 */
        /* <DEDUP_REMOVED lines=17> */
[----:B------:R-:W-:Y:S01]  /*12760*/  FFMA R37, R143, R7, R28 ;  /* 0x000000078f257223 */ /* 0x000fe2000000001c */
[----:B------:R-:W-:Y:S01]  /*12770*/  FFMA R38, R142, R10, R31 ;  /* 0x0000000a8e267223 */ /* 0x000fe2000000001f */
[----:B------:R-:W-:Y:S01]  /*12780*/  FFMA R145, R119, R35, R34 ;  /* 0x0000002377917223 */ /* 0x000fe20000000022 */
[-C--:B------:R-:W-:Y:S01]  /*12790*/  FFMA R136, R136, R12.reuse, R197 ;  /* 0x0000000c88887223 */ /* 0x080fe200000000c5 */
[----:B------:R-:W1:Y:S01]  /*127a0*/  LDS.128 R116, [R120.X4+UR4+0x62f0] ;  /* 0x0062f00478747984 */ /* 0x000e620008004c00 */
        /* <DEDUP_REMOVED lines=16> */
[C---:B---3--:R-:W-:Y:S01]  /*128b0*/  FFMA R28, R24.reuse, R20, R205 ;  /* 0x00000014181c7223 */ /* 0x048fe200000000cd */
[C---:B------:R-:W-:Y:S01]  /*128c0*/  FFMA R16, R24.reuse, R4, R201 ;  /* 0x0000000418107223 */ /* 0x040fe200000000c9 */
        /* <DEDUP_REMOVED lines=12> */
[-C--:B------:R-:W-:Y:S01]  /*12990*/  FFMA R137, R137, R13.reuse, R136 ;  /* 0x0000000d89897223 */ /* 0x080fe20000000088 */
[----:B------:R2:W3:Y:S01]  /*129a0*/  LDS.128 R16, [R120.X4+UR4+0x63f0] ;  /* 0x0063f00478107984 */ /* 0x0004e20008004c00 */
[-C--:B------:R-:W-:Y:S01]  /*129b0*/  FFMA R141, R141, R13.reuse, R140 ;  /* 0x0000000d8d8d7223 */ /* 0x080fe2000000008c */
[----:B------:R-:W-:Y:S01]  /*129c0*/  FFMA R25, R25, R13, R24 ;  /* 0x0000000d19197223 */ /* 0x000fe20000000018 */
[-C--:B------:R-:W-:Y:S01]  /*129d0*/  FFMA R40, R138, R14.reuse, R137 ;  /* 0x0000000e8a287223 */ /* 0x080fe20000000089 */
[----:B------:R-:W-:Y:S01]  /*129e0*/  FFMA R38, R143, R11, R38 ;  /* 0x0000000b8f267223 */ /* 0x000fe20000000026 */
[-C--:B------:R-:W-:Y:S01]  /*129f0*/  FFMA R36, R142, R14.reuse, R141 ;  /* 0x0000000e8e247223 */ /* 0x080fe2000000008d */
[----:B------:R-:W-:Y:S01]  /*12a00*/  FFMA R26, R26, R14, R25 ;  /* 0x0000000e1a1a7223 */ /* 0x000fe20000000019 */
[-C--:B------:R-:W-:Y:S01]  /*12a10*/  FFMA R40, R139, R15.reuse, R40 ;  /* 0x0000000f8b287223 */ /* 0x080fe20000000028 */
[C---:B-1----:R-:W-:Y:S01]  /*12a20*/  FFMA R124, R116.reuse, R12, R167 ;  /* 0x0000000c747c7223 */ /* 0x042fe200000000a7 */
[C---:B------:R-:W-:Y:S01]  /*12a30*/  FFMA R128, R116.reuse, R4, R153 ;  /* 0x0000000474807223 */ /* 0x040fe20000000099 */
[C---:B------:R-:W-:Y:S01]  /*12a40*/  FFMA R130, R116.reuse, R8, R155 ;  /* 0x0000000874827223 */ /* 0x040fe2000000009b */
[----:B------:R-:W-:Y:S01]  /*12a50*/  FFMA R36, R143, R15, R36 ;  /* 0x0000000f8f247223 */ /* 0x000fe20000000024 */
[C---:B------:R-:W-:Y:S01]  /*12a60*/  FFMA R30, R27.reuse, R11, R30 ;  /* 0x0000000b1b1e7223 */ /* 0x040fe2000000001e */
[----:B------:R-:W-:Y:S01]  /*12a70*/  FFMA R28, R27, R15, R26 ;  /* 0x0000000f1b1c7223 */ /* 0x000fe2000000001a */
[----:B------:R-:W-:-:S01]  /*12a80*/  FFMA R116, R116, R20, R157 ;  /* 0x0000001474747223 */ /* 0x000fc2000000009d */
[----:B--2---:R-:W-:Y:S01]  /*12a90*/  SEL R75, R75, RZ, !P0 ;  /* 0x000000ff4b4b7207 */ /* 0x004fe20004000000 */
[----:B------:R-:W-:Y:S06]  /*12aa0*/  BAR.SYNC 0x0 ;  /* 0x0000000000007b1d */ /* 0x000fec0000000000 */
[----:B------:R-:W-:Y:S01]  /*12ab0*/  IADD3 R24, P0, R58, UR6, RZ ;  /* 0x000000063a187c10 */ /* 0x000fe2000ff1e0ff */
[----:B------:R-:W-:Y:S01]  /*12ac0*/  UIADD3 UR5, UR5, 0x1, URZ ;  /* 0x0000000105057890 */ /* 0x000fe2000fffe03f */
[----:B------:R-:W-:Y:S01]  /*12ad0*/  IADD3 R26, P1, R60, UR6, RZ ;  /* 0x000000063c1a7c10 */ /* 0x000fe2000ff3e0ff */
[----:B---3--:R-:W-:Y:S01]  /*12ae0*/  FFMA R20, R16, R20, R145 ;  /* 0x0000001410147223 */ /* 0x008fe20000000091 */
[----:B------:R-:W-:Y:S01]  /*12af0*/  IADD3.X R25, R59, UR7, RZ, P0, !PT ;  /* 0x000000073b197c10 */ /* 0x000fe200087fe4ff */
[----:B------:R-:W-:Y:S01]  /*12b00*/  UISETP.GE.AND UP0, UPT, UR5, 0x4, UPT ;  /* 0x000000040500788c */ /* 0x000fe2000bf06270 */
[----:B------:R-:W-:Y:S01]  /*12b10*/  IADD3 R136, P0, R62, UR6, RZ ;  /* 0x000000063e887c10 */ /* 0x000fe2000ff1e0ff */
[C---:B------:R-:W-:Y:S01]  /*12b20*/  FFMA R12, R16.reuse, R12, R151 ;  /* 0x0000000c100c7223 */ /* 0x040fe20000000097 */
[----:B------:R-:W-:Y:S01]  /*12b30*/  LEA R155, R75, R121, 0xf ;  /* 0x000000794b9b7211 */ /* 0x000fe200078e78ff */
[C---:B------:R-:W-:Y:S01]  /*12b40*/  FFMA R4, R16.reuse, R4, R149 ;  /* 0x0000000410047223 */ /* 0x040fe20000000095 */
[----:B------:R-:W-:Y:S01]  /*12b50*/  IADD3.X R137, R63, UR7, RZ, P0, !PT ;  /* 0x000000073f897c10 */ /* 0x000fe200087fe4ff */
[----:B------:R-:W-:Y:S01]  /*12b60*/  FFMA R8, R16, R8, R147 ;  /* 0x0000000810087223 */ /* 0x000fe20000000093 */
[----:B------:R-:W-:Y:S01]  /*12b70*/  IADD3 R138, P0, R64, UR6, RZ ;  /* 0x00000006408a7c10 */ /* 0x000fe2000ff1e0ff */
[----:B------:R-:W-:Y:S01]  /*12b80*/  @!PT LDS RZ, [RZ] ;  /* 0x00000000fffff984 */ /* 0x000fe20000000800 */
[----:B------:R-:W-:Y:S01]  /*12b90*/  @!PT LDS RZ, [RZ] ;  /* 0x00000000fffff984 */ /* 0x000fe20000000800 */
[----:B------:R-:W-:Y:S01]  /*12ba0*/  @!PT LDS RZ, [RZ] ;  /* 0x00000000fffff984 */ /* 0x000fe20000000800 */
[----:B------:R1:W-:Y:S01]  /*12bb0*/  LDGSTS.E.BYPASS.128 [R155], [R24.64+0x400], !PT ;  /* 0x00000400189b7fae */ /* 0x0003e2000f901c4a */
[----:B------:R-:W-:Y:S01]  /*12bc0*/  LEA R157, R75, R123, 0xf ;  /* 0x0000007b4b9d7211 */ /* 0x000fe200078e78ff */
[----:B------:R-:W-:Y:S01]  /*12bd0*/  USEL UR5, UR5, URZ, !UP0 ;  /* 0x0000003f05057287 */ /* 0x000fe2000c000000 */
[----:B------:R-:W-:-:S02]  /*12be0*/  IADD3.X R139, R65, UR7, RZ, P0, !PT ;  /* 0x00000007418b7c10 */ /* 0x000fc400087fe4ff */
[----:B------:R-:W-:Y:S01]  /*12bf0*/  IADD3 R142, P0, R68, UR6, RZ ;  /* 0x00000006448e7c10 */ /* 0x000fe2000ff1e0ff */
[----:B------:R-:W-:Y:S01]  /*12c00*/  USHF.L.U32 UR4, UR5, 0xf, URZ ;  /* 0x0000000f05047899 */ /* 0x000fe2000800063f */
[----:B------:R-:W-:Y:S02]  /*12c10*/  IADD3.X R27, R61, UR7, RZ, P1, !PT ;  /* 0x000000073d1b7c10 */ /* 0x000fe40008ffe4ff */
[----:B------:R-:W-:Y:S01]  /*12c20*/  IADD3 R140, P1, R66, UR6, RZ ;  /* 0x00000006428c7c10 */ /* 0x000fe2000ff3e0ff */
[----:B------:R-:W-:Y:S01]  /*12c30*/  UIADD3 UR8, UR4, 0x20000, URZ ;  /* 0x0002000004087890 */ /* 0x000fe2000fffe03f */
[----:B------:R-:W-:Y:S01]  /*12c40*/  LEA R159, R75, R125, 0xf ;  /* 0x0000007d4b9f7211 */ /* 0x000fe200078e78ff */
[----:B------:R2:W-:Y:S01]  /*12c50*/  LDGSTS.E.BYPASS.128 [R157], [R26.64+0x400], !PT ;  /* 0x000004001a9d7fae */ /* 0x0005e2000f901c4a */
[----:B------:R-:W-:Y:S02]  /*12c60*/  IADD3.X R143, R69, UR7, RZ, P0, !PT ;  /* 0x00000007458f7c10 */ /* 0x000fe400087fe4ff */
[----:B-1----:R-:W-:Y:S01]  /*12c70*/  IADD3 R24, P0, R70, UR6, RZ ;  /* 0x0000000646187c10 */ /* 0x002fe2000ff1e0ff */
[----:B------:R1:W-:Y:S01]  /*12c80*/  LDGSTS.E.BYPASS.128 [R159], [R136.64+0x400], !PT ;  /* 0x00000400889f7fae */ /* 0x0003e2000f901c4a */
[----:B------:R-:W-:-:S02]  /*12c90*/  LEA R161, R75, R127, 0xf ;  /* 0x0000007f4ba17211 */ /* 0x000fc400078e78ff */
[----:B------:R-:W-:Y:S02]  /*12ca0*/  IADD3.X R141, R67, UR7, RZ, P1, !PT ;  /* 0x00000007438d7c10 */ /* 0x000fe40008ffe4ff */
[----:B------:R-:W-:Y:S01]  /*12cb0*/  LEA R163, R75, R129, 0xf ;  /* 0x000000814ba37211 */ /* 0x000fe200078e78ff */
[----:B------:R3:W-:Y:S01]  /*12cc0*/  LDGSTS.E.BYPASS.128 [R161], [R138.64+0x400], !PT ;  /* 0x000004008aa17fae */ /* 0x0007e2000f901c4a */
[----:B------:R-:W-:Y:S02]  /*12cd0*/  IADD3.X R25, R71, UR7, RZ, P0, !PT ;  /* 0x0000000747197c10 */ /* 0x000fe400087fe4ff */
[----:B--2---:R-:W-:Y:S01]  /*12ce0*/  IADD3 R26, P1, R72, UR6, RZ ;  /* 0x00000006481a7c10 */ /* 0x004fe2000ff3e0ff */
[----:B------:R2:W-:Y:S01]  /*12cf0*/  LDGSTS.E.BYPASS.128 [R163], [R140.64+0x400], !PT ;  /* 0x000004008ca37fae */ /* 0x0005e2000f901c4a */
[----:B------:R-:W-:Y:S02]  /*12d00*/  LEA R165, R75, R131, 0xf ;  /* 0x000000834ba57211 */ /* 0x000fe400078e78ff */
[----:B-1----:R-:W-:-:S02]  /*12d10*/  IADD3 R136, P0, R2, UR6, RZ ;  /* 0x0000000602887c10 */ /* 0x002fc4000ff1e0ff */
[----:B------:R-:W-:Y:S01]  /*12d20*/  IADD3.X R27, R73, UR7, RZ, P1, !PT ;  /* 0x00000007491b7c10 */ /* 0x000fe20008ffe4ff */
[----:B------:R1:W-:Y:S01]  /*12d30*/  LDGSTS.E.BYPASS.128 [R165], [R142.64+0x400], !PT ;  /* 0x000004008ea57fae */ /* 0x0003e2000f901c4a */
[----:B------:R-:W-:Y:S02]  /*12d40*/  LEA R167, R75, R133, 0xf ;  /* 0x000000854ba77211 */ /* 0x000fe400078e78ff */
[----:B---3--:R-:W-:Y:S02]  /*12d50*/  IADD3 R138, P1, R44, UR6, RZ ;  /* 0x000000062c8a7c10 */ /* 0x008fe4000ff3e0ff */
[----:B------:R-:W-:Y:S01]  /*12d60*/  IADD3.X R137, R3, UR7, RZ, P0, !PT ;  /* 0x0000000703897c10 */ /* 0x000fe200087fe4ff */
[----:B------:R3:W-:Y:S01]  /*12d70*/  LDGSTS.E.BYPASS.128 [R167], [R24.64+0x400], !PT ;  /* 0x0000040018a77fae */ /* 0x0007e2000f901c4a */
[----:B--2---:R-:W-:Y:S02]  /*12d80*/  IADD3 R140, P0, R46, UR6, RZ ;  /* 0x000000062e8c7c10 */ /* 0x004fe4000ff1e0ff */
[----:B------:R-:W-:-:S02]  /*12d90*/  LEA R169, R75, R135, 0xf ;  /* 0x000000874ba97211 */ /* 0x000fc400078e78ff */
[----:B------:R-:W-:Y:S02]  /*12da0*/  IADD3.X R139, R45, UR7, RZ, P1, !PT ;  /* 0x000000072d8b7c10 */ /* 0x000fe40008ffe4ff */
[----:B-1----:R-:W-:Y:S01]  /*12db0*/  IADD3 R142, P1, R48, UR6, RZ ;  /* 0x00000006308e7c10 */ /* 0x002fe2000ff3e0ff */
[----:B------:R1:W-:Y:S01]  /*12dc0*/  LDGSTS.E.BYPASS.128 [R169], [R26.64+0x400], !PT ;  /* 0x000004001aa97fae */ /* 0x0003e2000f901c4a */
[----:B------:R-:W-:Y:S02]  /*12dd0*/  IADD3.X R141, R47, UR7, RZ, P0, !PT ;  /* 0x000000072f8d7c10 */ /* 0x000fe400087fe4ff */
[----:B------:R-:W-:Y:S01]  /*12de0*/  IADD3.X R143, R49, UR7, RZ, P1, !PT ;  /* 0x00000007318f7c10 */ /* 0x000fe20008ffe4ff */
[----:B------:R-:W0:Y:S01]  /*12df0*/  LDGDEPBAR ;  /* 0x00000000000079af */ /* 0x000e220000000000 */
[----:B---3--:R-:W-:Y:S02]  /*12e00*/  IADD3 R24, P0, R50, UR6, RZ ;  /* 0x0000000632187c10 */ /* 0x008fe4000ff1e0ff */
[----:B------:R-:W-:Y:S01]  /*12e10*/  IADD3 R152, P2, R54, UR6, RZ ;  /* 0x0000000636987c10 */ /* 0x000fe2000ff5e0ff */
[----:B------:R2:W-:Y:S01]  /*12e20*/  LDGSTS.E.BYPASS.128 [R155+0x20000], [R136.64+0x400], !PT ;  /* 0x20000400889b7fae */ /* 0x0005e2000f901c4a */
[----:B------:R-:W-:-:S02]  /*12e30*/  IADD3.X R25, R51, UR7, RZ, P0, !PT ;  /* 0x0000000733197c10 */ /* 0x000fc400087fe4ff */
[----:B------:R-:W-:Y:S01]  /*12e40*/  IADD3.X R153, R55, UR7, RZ, P2, !PT ;  /* 0x0000000737997c10 */ /* 0x000fe200097fe4ff */
[----:B------:R3:W-:Y:S01]  /*12e50*/  LDGSTS.E.BYPASS.128 [R157+0x20000], [R138.64+0x400], !PT ;  /* 0x200004008a9d7fae */ /* 0x0007e2000f901c4a */
[----:B-1----:R-:W-:Y:S02]  /*12e60*/  IADD3 R26, P1, R52, UR6, RZ ;  /* 0x00000006341a7c10 */ /* 0x002fe4000ff3e0ff */
[----:B------:R-:W-:Y:S01]  /*12e70*/  IADD3 R126, R126, 0x40, RZ ;  /* 0x000000407e7e7810 */ /* 0x000fe20007ffe0ff */
[----:B------:R1:W-:Y:S01]  /*12e80*/  LDGSTS.E.BYPASS.128 [R159+0x20000], [R140.64+0x400], !PT ;  /* 0x200004008c9f7fae */ /* 0x0003e2000f901c4a */
[----:B------:R-:W-:Y:S02]  /*12e90*/  IADD3.X R27, R53, UR7, RZ, P1, !PT ;  /* 0x00000007351b7c10 */ /* 0x000fe40008ffe4ff */
[----:B--2---:R-:W-:Y:S01]  /*12ea0*/  IADD3 R136, P0, R56, UR6, RZ ;  /* 0x0000000638887c10 */ /* 0x004fe2000ff1e0ff */
[----:B------:R2:W-:Y:S01]  /*12eb0*/  LDGSTS.E.BYPASS.128 [R161+0x20000], [R142.64+0x400], !PT ;  /* 0x200004008ea17fae */ /* 0x0005e2000f901c4a */
[----:B------:R-:W-:-:S02]  /*12ec0*/  UIADD3 UR6, UP0, UR6, 0x100, URZ ;  /* 0x0000010006067890 */ /* 0x000fc4000ff1e03f */
[----:B------:R-:W-:Y:S01]  /*12ed0*/  IADD3.X R137, R57, UR7, RZ, P0, !PT ;  /* 0x0000000739897c10 */ /* 0x000fe200087fe4ff */
[----:B------:R4:W-:Y:S01]  /*12ee0*/  LDGSTS.E.BYPASS.128 [R163+0x20000], [R24.64+0x400], !PT ;  /* 0x2000040018a37fae */ /* 0x0009e2000f901c4a */
[----:B------:R-:W-:Y:S01]  /*12ef0*/  ISETP.GE.U32.AND P0, PT, R126, 0x70, PT ;  /* 0x000000707e00780c */ /* 0x000fe20003f06070 */
[C---:B---3--:R-:W-:Y:S01]  /*12f00*/  FFMA R139, R117.reuse, R21, R116 ;  /* 0x00000015758b7223 */ /* 0x048fe20000000074 */
[----:B-1----:R-:W-:Y:S01]  /*12f10*/  FFMA R141, R117, R9, R130 ;  /* 0x00000009758d7223 */ /* 0x002fe20000000082 */
[----:B------:R1:W-:Y:S01]  /*12f20*/  LDGSTS.E.BYPASS.128 [R165+0x20000], [R26.64+0x400], !PT ;  /* 0x200004001aa57fae */ /* 0x0003e2000f901c4a */
[C---:B------:R-:W-:Y:S01]  /*12f30*/  FFMA R21, R17.reuse, R21, R20 ;  /* 0x0000001511157223 */ /* 0x040fe20000000014 */
[----:B------:R-:W-:Y:S01]  /*12f40*/  FFMA R9, R17, R9, R8 ;  /* 0x0000000911097223 */ /* 0x000fe20000000008 */
[----:B------:R-:W-:Y:S01]  /*12f50*/  UIADD3.X UR7, URZ, UR7, URZ, UP0, !UPT ;  /* 0x000000073f077290 */ /* 0x000fe200087fe43f */
[----:B------:R3:W-:Y:S01]  /*12f60*/  LDGSTS.E.BYPASS.128 [R167+0x20000], [R152.64+0x400], !PT ;  /* 0x2000040098a77fae */ /* 0x0007e2000f901c4a */
[C---:B--2---:R-:W-:Y:S01]  /*12f70*/  FFMA R143, R117.reuse, R5, R128 ;  /* 0x00000005758f7223 */ /* 0x044fe20000000080 */
[----:B------:R-:W-:Y:S01]  /*12f80*/  FFMA R117, R117, R13, R124 ;  /* 0x0000000d75757223 */ /* 0x000fe2000000007c */
[C---:B------:R-:W-:Y:S01]  /*12f90*/  FFMA R5, R17.reuse, R5, R4 ;  /* 0x0000000511057223 */ /* 0x040fe20000000004 */
[----:B------:R3:W-:Y:S01]  /*12fa0*/  LDGSTS.E.BYPASS.128 [R169+0x20000], [R136.64+0x400], !PT ;  /* 0x2000040088a97fae */ /* 0x0007e2000f901c4a */
[----:B------:R-:W-:Y:S01]  /*12fb0*/  FFMA R13, R17, R13, R12 ;  /* 0x0000000d110d7223 */ /* 0x000fe2000000000c */
[C---:B------:R-:W-:Y:S01]  /*12fc0*/  FFMA R128, R118.reuse, R22, R139 ;  /* 0x0000001676807223 */ /* 0x040fe2000000008b */
[C---:B------:R-:W-:Y:S01]  /*12fd0*/  FFMA R124, R118.reuse, R10, R141 ;  /* 0x0000000a767c7223 */ /* 0x040fe2000000008d */
[----:B------:R-:W0:Y:S01]  /*12fe0*/  LDGDEPBAR ;  /* 0x00000000000079af */ /* 0x000e220000000000 */
[C---:B------:R-:W-:Y:S01]  /*12ff0*/  FFMA R116, R118.reuse, R6, R143 ;  /* 0x0000000676747223 */ /* 0x040fe2000000008f */
[----:B----4-:R-:W-:Y:S01]  /*13000*/  FFMA R24, R118, R14, R117 ;  /* 0x0000000e76187223 */ /* 0x010fe20000000075 */
[C---:B------:R-:W-:Y:S01]  /*13010*/  FFMA R22, R18.reuse, R22, R21 ;  /* 0x0000001612167223 */ /* 0x040fe20000000015 */
[C---:B------:R-:W-:Y:S01]  /*13020*/  FFMA R6, R18.reuse, R6, R5 ;  /* 0x0000000612067223 */ /* 0x040fe20000000005 */
[C---:B------:R-:W-:Y:S01]  /*13030*/  FFMA R10, R18.reuse, R10, R9 ;  /* 0x0000000a120a7223 */ /* 0x040fe20000000009 */
[----:B------:R-:W-:Y:S01]  /*13040*/  FFMA R14, R18, R14, R13 ;  /* 0x0000000e120e7223 */ /* 0x000fe2000000000d */
[-C--:B-1----:R-:W-:Y:S01]  /*13050*/  FFMA R27, R119, R23.reuse, R128 ;  /* 0x00000017771b7223 */ /* 0x082fe20000000080 */
[----:B------:R-:W-:Y:S01]  /*13060*/  FFMA R23, R19, R23, R22 ;  /* 0x0000001713177223 */ /* 0x000fe20000000016 */
[C---:B------:R-:W-:Y:S01]  /*13070*/  FFMA R26, R119.reuse, R11, R124 ;  /* 0x0000000b771a7223 */ /* 0x040fe2000000007c */
[C---:B------:R-:W-:Y:S01]  /*13080*/  FFMA R25, R119.reuse, R7, R116 ;  /* 0x0000000777197223 */ /* 0x040fe20000000074 */
[----:B------:R-:W-:Y:S01]  /*13090*/  FFMA R24, R119, R15, R24 ;  /* 0x0000000f77187223 */ /* 0x000fe20000000018 */
[C---:B------:R-:W-:Y:S01]  /*130a0*/  FFMA R22, R19.reuse, R11, R10 ;  /* 0x0000000b13167223 */ /* 0x040fe2000000000a */
[C---:B------:R-:W-:Y:S01]  /*130b0*/  FFMA R21, R19.reuse, R7, R6 ;  /* 0x0000000713157223 */ /* 0x040fe20000000006 */
[----:B------:R-:W-:Y:S01]  /*130c0*/  FFMA R20, R19, R15, R14 ;  /* 0x0000000f13147223 */ /* 0x000fe2000000000e */
[----:B------:R-:W-:-:S04]  /*130d0*/  DEPBAR.LE SB0, 0x6 ;  /* 0x000081800000791a */ /* 0x000fc80000000000 */
[----:B------:R-:W-:Y:S06]  /*130e0*/  BAR.SYNC 0x0 ;  /* 0x0000000000007b1d */ /* 0x000fec0000000000 */
[----:B---3--:R-:W-:Y:S01]  /*130f0*/  @P0 CALL.REL.NOINC `(.L_x_0) ;  /* 0x0000001000000944 */ /* 0x008fe20003c00000 */
[----:B------:R-:W-:Y:S05]  /*13100*/  BRA `(.L_x_1) ;  /* 0xfffee70000007947 */ /* 0x000fea000383ffff */
.L_x_0:
[----:B------:R-:W1:Y:S01]  /*13110*/  S2R R2, SR_TID.X ;  /* 0x0000000000027919 */ /* 0x000e620000002100 */
[----:B------:R-:W-:-:S04]  /*13120*/  DEPBAR.LE SB0, 0x0 ;  /* 0x000080000000791a */ /* 0x000fc80000000000 */
[----:B------:R-:W-:Y:S01]  /*13130*/  ULDC UR4, c[0x0][0x178] ;  /* 0x00005e0000047ab9 */ /* 0x000fe20000000800 */
[C---:B------:R-:W-:Y:S01]  /*13140*/  LOP3.LUT R12, R0.reuse, 0x18, RZ, 0xfc, !PT ;  /* 0x00000018000c7812 */ /* 0x040fe200078efcff */
[----:B------:R-:W-:Y:S01]  /*13150*/  UIMAD UR4, UR4, 0x32, URZ ;  /* 0x00000032040478a4 */ /* 0x000fe2000f8e023f */
[----:B------:R-:W-:Y:S02]  /*13160*/  LOP3.LUT R13, R0, 0x20, RZ, 0xfc, !PT ;  /* 0x00000020000d7812 */ /* 0x000fe400078efcff */
[----:B-1----:R-:W-:Y:S02]  /*13170*/  SHF.R.U32.HI R3, RZ, 0x5, R2 ;  /* 0x00000005ff037819 */ /* 0x002fe40000011602 */
[----:B------:R-:W-:Y:S02]  /*13180*/  SHF.L.U32 R45, R2, 0x2, RZ ;  /* 0x00000002022d7819 */ /* 0x000fe400000006ff */
[----:B------:R-:W-:Y:S02]  /*13190*/  SGXT.U32 R3, R3, 0x3 ;  /* 0x000000030303781a */ /* 0x000fe40000000000 */
[----:B------:R-:W-:-:S03]  /*131a0*/  LOP3.LUT R45, R74, 0x7c, R45, 0xf8, !PT ;  /* 0x0000007c4a2d7812 */ /* 0x000fc600078ef82d */
[----:B------:R-:W-:Y:S01]  /*131b0*/  IMAD R122, R3, 0x210, R122 ;  /* 0x00000210037a7824 */ /* 0x000fe200078e027a */
[----:B------:R-:W-:Y:S06]  /*131c0*/  BAR.SYNC 0x0 ;  /* 0x0000000000007b1d */ /* 0x000fec0000000000 */
[----:B------:R-:W-:Y:S01]  /*131d0*/  SHF.L.U32 R2, R122, 0x2, RZ ;  /* 0x000000027a027819 */ /* 0x000fe200000006ff */
[----:B------:R-:W-:Y:S01]  /*131e0*/  STS.128 [R122.X4], R112 ;  /* 0x000000707a007388 */ /* 0x000fe20000004c00 */
[----:B------:R-:W-:Y:S02]  /*131f0*/  ISETP.GE.AND P0, PT, R45, 0x80, PT ;  /* 0x000000802d00780c */ /* 0x000fe40003f06270 */
[----:B------:R-:W-:Y:S01]  /*13200*/  LEA R16, R12, R45, 0x7 ;  /* 0x0000002d0c107211 */ /* 0x000fe200078e38ff */
[----:B------:R-:W-:Y:S01]  /*13210*/  IMAD R44, R3, -0x630, R2 ;  /* 0xfffff9d0032c7824 */ /* 0x000fe200078e0202 */
[----:B------:R-:W-:Y:S01]  /*13220*/  STS.128 [R122.X4+0x210], R104 ;  /* 0x000210687a007388 */ /* 0x000fe20000004c00 */
[----:B------:R-:W-:-:S02]  /*13230*/  LOP3.LUT R2, R0, 0x8, RZ, 0xfc, !PT ;  /* 0x0000000800027812 */ /* 0x000fc400078efcff */
[C---:B------:R-:W-:Y:S01]  /*13240*/  LOP3.LUT R3, R0.reuse, 0x10, RZ, 0xfc, !PT ;  /* 0x0000001000037812 */ /* 0x040fe200078efcff */
[----:B------:R-:W-:Y:S01]  /*13250*/  STS.128 [R122.X4+0x420], R88 ;  /* 0x000420587a007388 */ /* 0x000fe20000004c00 */
[----:B------:R-:W-:Y:S02]  /*13260*/  ISETP.LT.AND P1, PT, R0, UR4, !P0 ;  /* 0x0000000400007c0c */ /* 0x000fe4000c721270 */
[C---:B------:R-:W-:Y:S01]  /*13270*/  ISETP.LT.AND P2, PT, R2.reuse, UR4, !P0 ;  /* 0x0000000402007c0c */ /* 0x040fe2000c741270 */
[----:B------:R-:W-:Y:S01]  /*13280*/  STS.128 [R122.X4+0x630], R100 ;  /* 0x000630647a007388 */ /* 0x000fe20000004c00 */
[----:B------:R-:W-:-:S03]  /*13290*/  LEA R14, R2, R45, 0x7 ;  /* 0x0000002d020e7211 */ /* 0x000fc600078e38ff */
[----:B------:R-:W-:Y:S06]  /*132a0*/  BAR.SYNC 0x0 ;  /* 0x0000000000007b1d */ /* 0x000fec0000000000 */
[----:B------:R-:W1:Y:S01]  /*132b0*/  LDS.128 R48, [R44] ;  /* 0x000000002c307984 */ /* 0x000e620000000c00 */
[----:B------:R-:W-:Y:S02]  /*132c0*/  ISETP.LT.AND P3, PT, R3, UR4, !P0 ;  /* 0x0000000403007c0c */ /* 0x000fe4000c761270 */
[----:B------:R-:W-:Y:S01]  /*132d0*/  LEA R2, R0, R45, 0x7 ;  /* 0x0000002d00027211 */ /* 0x000fe200078e38ff */
[----:B------:R-:W2:Y:S01]  /*132e0*/  LDS.128 R52, [R44+0x1080] ;  /* 0x001080002c347984 */ /* 0x000ea20000000c00 */
[----:B------:R-:W-:-:S02]  /*132f0*/  ISETP.LT.AND P4, PT, R12, UR4, !P0 ;  /* 0x000000040c007c0c */ /* 0x000fc4000c781270 */
[----:B------:R-:W-:Y:S01]  /*13300*/  ISETP.LT.AND P5, PT, R13, UR4, !P0 ;  /* 0x000000040d007c0c */ /* 0x000fe2000c7a1270 */
[----:B------:R-:W3:Y:S01]  /*13310*/  LDS.128 R56, [R44+0x2100] ;  /* 0x002100002c387984 */ /* 0x000ee20000000c00 */
[-C--:B------:R-:W-:Y:S02]  /*13320*/  LEA R15, R3, R45.reuse, 0x7 ;  /* 0x0000002d030f7211 */ /* 0x080fe400078e38ff */
[----:B------:R-:W-:Y:S01]  /*13330*/  LEA R18, R13, R45, 0x7 ;  /* 0x0000002d0d127211 */ /* 0x000fe200078e38ff */
[----:B------:R-:W4:Y:S04]  /*13340*/  LDS.128 R60, [R44+0x3180] ;  /* 0x003180002c3c7984 */ /* 0x000f280000000c00 */
[----:B------:R-:W-:Y:S06]  /*13350*/  BAR.SYNC 0x0 ;  /* 0x0000000000007b1d */ /* 0x000fec0000000000 */
[----:B------:R-:W-:Y:S04]  /*13360*/  STS.128 [R122.X4], R108 ;  /* 0x0000006c7a007388 */ /* 0x000fe80000004c00 */
[----:B------:R-:W-:Y:S04]  /*13370*/  STS.128 [R122.X4+0x210], R96 ;  /* 0x000210607a007388 */ /* 0x000fe80000004c00 */
[----:B------:R-:W-:Y:S04]  /*13380*/  STS.128 [R122.X4+0x420], R92 ;  /* 0x0004205c7a007388 */ /* 0x000fe80000004c00 */
[----:B------:R-:W-:Y:S04]  /*13390*/  STS.128 [R122.X4+0x630], R84 ;  /* 0x000630547a007388 */ /* 0x000fe80000004c00 */
[----:B------:R-:W-:Y:S06]  /*133a0*/  BAR.SYNC 0x0 ;  /* 0x0000000000007b1d */ /* 0x000fec0000000000 */
[----:B------:R-:W1:Y:S04]  /*133b0*/  LDS.128 R64, [R44] ;  /* 0x000000002c407984 */ /* 0x000e680000000c00 */
[----:B------:R-:W1:Y:S04]  /*133c0*/  LDS.128 R68, [R44+0x1080] ;  /* 0x001080002c447984 */ /* 0x000e680000000c00 */
[----:B------:R-:W1:Y:S04]  /*133d0*/  LDS.128 R72, [R44+0x2100] ;  /* 0x002100002c487984 */ /* 0x000e680000000c00 */
[----:B------:R-:W1:Y:S04]  /*133e0*/  LDS.128 R88, [R44+0x3180] ;  /* 0x003180002c587984 */ /* 0x000e680000000c00 */
[----:B------:R-:W-:Y:S06]  /*133f0*/  BAR.SYNC 0x0 ;  /* 0x0000000000007b1d */ /* 0x000fec0000000000 */
[----:B------:R-:W-:Y:S04]  /*13400*/  STS.128 [R122.X4], R80 ;  /* 0x000000507a007388 */ /* 0x000fe80000004c00 */
[----:B------:R-:W-:Y:S04]  /*13410*/  STS.128 [R122.X4+0x210], R76 ;  /* 0x0002104c7a007388 */ /* 0x000fe80000004c00 */
[----:B------:R-:W-:Y:S04]  /*13420*/  STS.128 [R122.X4+0x420], R40 ;  /* 0x000420287a007388 */ /* 0x000fe80000004c00 */
[----:B------:R-:W-:Y:S04]  /*13430*/  STS.128 [R122.X4+0x630], R36 ;  /* 0x000630247a007388 */ /* 0x000fe80000004c00 */
[----:B------:R-:W-:Y:S06]  /*13440*/  BAR.SYNC 0x0 ;  /* 0x0000000000007b1d */ /* 0x000fec0000000000 */
[----:B------:R-:W1:Y:S01]  /*13450*/  LDS.128 R84, [R44] ;  /* 0x000000002c547984 */ /* 0x000e620000000c00 */
[----:B------:R-:W-:-:S03]  /*13460*/  MOV R41, 0x4 ;  /* 0x0000000400297802 */ /* 0x000fc60000000f00 */
[----:B------:R-:W1:Y:S02]  /*13470*/  LDS.128 R92, [R44+0x1080] ;  /* 0x001080002c5c7984 */ /* 0x000e640000000c00 */
[-C--:B------:R-:W-:Y:S02]  /*13480*/  IMAD.WIDE R2, R2, R41.reuse, c[0x0][0x170] ;  /* 0x00005c0002027625 */ /* 0x080fe400078e0229 */
[----:B------:R-:W1:Y:S02]  /*13490*/  LDS.128 R4, [R44+0x2100] ;  /* 0x002100002c047984 */ /* 0x000e640000000c00 */
[-C--:B------:R-:W-:Y:S02]  /*134a0*/  IMAD.WIDE R12, R14, R41.reuse, c[0x0][0x170] ;  /* 0x00005c000e0c7625 */ /* 0x080fe400078e0229 */
[----:B------:R-:W1:Y:S02]  /*134b0*/  LDS.128 R8, [R44+0x3180] ;  /* 0x003180002c087984 */ /* 0x000e640000000c00 */
[----:B------:R-:W-:-:S02]  /*134c0*/  IMAD.WIDE R14, R15, R41, c[0x0][0x170] ;  /* 0x00005c000f0e7625 */ /* 0x000fc400078e0229 */
[----:B------:R-:W-:Y:S06]  /*134d0*/  BAR.SYNC 0x0 ;  /* 0x0000000000007b1d */ /* 0x000fec0000000000 */
[----:B------:R-:W-:Y:S01]  /*134e0*/  STS.128 [R122.X4], R32 ;  /* 0x000000207a007388 */ /* 0x000fe20000004c00 */
[----:B------:R-:W-:-:S03]  /*134f0*/  IMAD.WIDE R16, R16, R41, c[0x0][0x170] ;  /* 0x00005c0010107625 */ /* 0x000fc600078e0229 */
[----:B------:R-:W-:Y:S01]  /*13500*/  STS.128 [R122.X4+0x210], R28 ;  /* 0x0002101c7a007388 */ /* 0x000fe20000004c00 */
[----:B------:R-:W-:-:S03]  /*13510*/  IMAD.WIDE R18, R18, R41, c[0x0][0x170] ;  /* 0x00005c0012127625 */ /* 0x000fc600078e0229 */
[----:B------:R-:W-:Y:S04]  /*13520*/  STS.128 [R122.X4+0x420], R24 ;  /* 0x000420187a007388 */ /* 0x000fe80000004c00 */
[----:B------:R-:W-:Y:S04]  /*13530*/  STS.128 [R122.X4+0x630], R20 ;  /* 0x000630147a007388 */ /* 0x000fe80000004c00 */
[----:B------:R-:W-:Y:S06]  /*13540*/  BAR.SYNC 0x0 ;  /* 0x0000000000007b1d */ /* 0x000fec0000000000 */
[----:B------:R-:W4:Y:S01]  /*13550*/  LDS.128 R28, [R44] ;  /* 0x000000002c1c7984 */ /* 0x000f220000000c00 */
[----:B------:R-:W-:-:S03]  /*13560*/  LOP3.LUT R24, R0, 0x48, RZ, 0xfc, !PT ;  /* 0x0000004800187812 */ /* 0x000fc600078efcff */
[----:B------:R-:W4:Y:S01]  /*13570*/  LDS.128 R32, [R44+0x1080] ;  /* 0x001080002c207984 */ /* 0x000f220000000c00 */
[----:B------:R-:W-:-:S03]  /*13580*/  LOP3.LUT R20, R0, 0x28, RZ, 0xfc, !PT ;  /* 0x0000002800147812 */ /* 0x000fc600078efcff */
[----:B------:R-:W4:Y:S01]  /*13590*/  LDS.128 R36, [R44+0x2100] ;  /* 0x002100002c247984 */ /* 0x000f220000000c00 */
[C---:B------:R-:W-:Y:S02]  /*135a0*/  LOP3.LUT R21, R0.reuse, 0x30, RZ, 0xfc, !PT ;  /* 0x0000003000157812 */ /* 0x040fe400078efcff */
[C---:B------:R-:W-:Y:S01]  /*135b0*/  LOP3.LUT R22, R0.reuse, 0x38, RZ, 0xfc, !PT ;  /* 0x0000003800167812 */ /* 0x040fe200078efcff */
[----:B-1----:R1:W-:Y:S01]  /*135c0*/  @P1 STG.E.128 [R2.64], R48 ;  /* 0x0000003002001986 */ /* 0x0023e2000c101d0a */
[----:B------:R-:W-:Y:S02]  /*135d0*/  LOP3.LUT R23, R0, 0x40, RZ, 0xfc, !PT ;  /* 0x0000004000177812 */ /* 0x000fe400078efcff */
[----:B------:R-:W-:Y:S01]  /*135e0*/  ISETP.LT.AND P1, PT, R20, UR4, !P0 ;  /* 0x0000000414007c0c */ /* 0x000fe2000c721270 */
[----:B--2---:R2:W-:Y:S01]  /*135f0*/  @P2 STG.E.128 [R12.64], R52 ;  /* 0x000000340c002986 */ /* 0x0045e2000c101d0a */
[----:B------:R-:W-:-:S03]  /*13600*/  ISETP.LT.AND P2, PT, R21, UR4, !P0 ;  /* 0x0000000415007c0c */ /* 0x000fc6000c741270 */
[----:B---3--:R3:W-:Y:S01]  /*13610*/  @P3 STG.E.128 [R14.64], R56 ;  /* 0x000000380e003986 */ /* 0x0087e2000c101d0a */
[----:B------:R-:W-:-:S03]  /*13620*/  ISETP.LT.AND P3, PT, R22, UR4, !P0 ;  /* 0x0000000416007c0c */ /* 0x000fc6000c761270 */
[----:B----4-:R4:W-:Y:S01]  /*13630*/  @P4 STG.E.128 [R16.64], R60 ;  /* 0x0000003c10004986 */ /* 0x0109e2000c101d0a */
[----:B------:R-:W-:-:S03]  /*13640*/  ISETP.LT.AND P4, PT, R23, UR4, !P0 ;  /* 0x0000000417007c0c */ /* 0x000fc6000c781270 */
[----:B------:R4:W-:Y:S01]  /*13650*/  @P5 STG.E.128 [R18.64], R64 ;  /* 0x0000004012005986 */ /* 0x0009e2000c101d0a */
[----:B------:R-:W-:Y:S02]  /*13660*/  ISETP.LT.AND P5, PT, R24, UR4, !P0 ;  /* 0x0000000418007c0c */ /* 0x000fe4000c7a1270 */
[-C--:B-1----:R-:W-:Y:S02]  /*13670*/  LEA R2, R20, R45.reuse, 0x7 ;  /* 0x0000002d14027211 */ /* 0x082fe400078e38ff */
[----:B------:R-:W-:Y:S02]  /*13680*/  LOP3.LUT R20, R0, 0x50, RZ, 0xfc, !PT ;  /* 0x0000005000147812 */ /* 0x000fe400078efcff */
[----:B--2---:R-:W-:Y:S01]  /*13690*/  LEA R12, R21, R45, 0x7 ;  /* 0x0000002d150c7211 */ /* 0x004fe200078e38ff */
[----:B------:R-:W-:Y:S01]  /*136a0*/  IMAD.WIDE R2, R2, R41, c[0x0][0x170] ;  /* 0x00005c0002027625 */ /* 0x000fe200078e0229 */
[----:B------:R-:W-:Y:S02]  /*136b0*/  LOP3.LUT R21, R0, 0x58, RZ, 0xfc, !PT ;  /* 0x0000005800157812 */ /* 0x000fe400078efcff */
[----:B---3--:R-:W-:Y:S01]  /*136c0*/  LEA R14, R22, R45, 0x7 ;  /* 0x0000002d160e7211 */ /* 0x008fe200078e38ff */
[----:B------:R-:W-:Y:S01]  /*136d0*/  IMAD.WIDE R12, R12, R41, c[0x0][0x170] ;  /* 0x00005c000c0c7625 */ /* 0x000fe200078e0229 */
[----:B------:R-:W-:Y:S01]  /*136e0*/  LOP3.LUT R22, R0, 0x60, RZ, 0xfc, !PT ;  /* 0x0000006000167812 */ /* 0x000fe200078efcff */
[----:B------:R1:W-:Y:S01]  /*136f0*/  @P1 STG.E.128 [R2.64], R68 ;  /* 0x0000004402001986 */ /* 0x0003e2000c101d0a */
[----:B----4-:R-:W-:Y:S01]  /*13700*/  LEA R16, R23, R45, 0x7 ;  /* 0x0000002d17107211 */ /* 0x010fe200078e38ff */
[----:B------:R-:W-:Y:S01]  /*13710*/  IMAD.WIDE R14, R14, R41, c[0x0][0x170] ;  /* 0x00005c000e0e7625 */ /* 0x000fe200078e0229 */
[----:B------:R-:W-:Y:S01]  /*13720*/  LOP3.LUT R23, R0, 0x68, RZ, 0xfc, !PT ;  /* 0x0000006800177812 */ /* 0x000fe200078efcff */
[----:B------:R2:W-:Y:S01]  /*13730*/  @P2 STG.E.128 [R12.64], R72 ;  /* 0x000000480c002986 */ /* 0x0005e2000c101d0a */
[----:B------:R-:W-:Y:S01]  /*13740*/  LEA R18, R24, R45, 0x7 ;  /* 0x0000002d18127211 */ /* 0x000fe200078e38ff */
[-C--:B------:R-:W-:Y:S01]  /*13750*/  IMAD.WIDE R16, R16, R41.reuse, c[0x0][0x170] ;  /* 0x00005c0010107625 */ /* 0x080fe200078e0229 */
[----:B------:R-:W-:Y:S01]  /*13760*/  LOP3.LUT R24, R0, 0x70, RZ, 0xfc, !PT ;  /* 0x0000007000187812 */ /* 0x000fe200078efcff */
[----:B------:R3:W-:Y:S01]  /*13770*/  @P3 STG.E.128 [R14.64], R88 ;  /* 0x000000580e003986 */ /* 0x0007e2000c101d0a */
[----:B------:R-:W-:Y:S01]  /*13780*/  ISETP.LT.AND P1, PT, R20, UR4, !P0 ;  /* 0x0000000414007c0c */ /* 0x000fe2000c721270 */
[----:B------:R-:W-:Y:S01]  /*13790*/  IMAD.WIDE R18, R18, R41, c[0x0][0x170] ;  /* 0x00005c0012127625 */ /* 0x000fe200078e0229 */
[----:B------:R-:W-:Y:S01]  /*137a0*/  LOP3.LUT R0, R0, 0x78, RZ, 0xfc, !PT ;  /* 0x0000007800007812 */ /* 0x000fe200078efcff */
[----:B------:R4:W-:Y:S01]  /*137b0*/  @P4 STG.E.128 [R16.64], R84 ;  /* 0x0000005410004986 */ /* 0x0009e2000c101d0a */
[----:B------:R-:W-:-:S02]  /*137c0*/  ISETP.LT.AND P2, PT, R21, UR4, !P0 ;  /* 0x0000000415007c0c */ /* 0x000fc4000c741270 */
[----:B------:R-:W-:Y:S01]  /*137d0*/  ISETP.LT.AND P3, PT, R22, UR4, !P0 ;  /* 0x0000000416007c0c */ /* 0x000fe2000c761270 */
[----:B------:R4:W-:Y:S01]  /*137e0*/  @P5 STG.E.128 [R18.64], R92 ;  /* 0x0000005c12005986 */ /* 0x0009e2000c101d0a */
[----:B------:R-:W-:Y:S02]  /*137f0*/  ISETP.LT.AND P4, PT, R23, UR4, !P0 ;  /* 0x0000000417007c0c */ /* 0x000fe4000c781270 */
[-C--:B-1----:R-:W-:Y:S02]  /*13800*/  LEA R2, R20, R45.reuse, 0x7 ;  /* 0x0000002d14027211 */ /* 0x082fe400078e38ff */
[----:B------:R-:W-:Y:S02]  /*13810*/  ISETP.LT.AND P5, PT, R24, UR4, !P0 ;  /* 0x0000000418007c0c */ /* 0x000fe4000c7a1270 */
[----:B--2---:R-:W-:Y:S01]  /*13820*/  LEA R12, R21, R45, 0x7 ;  /* 0x0000002d150c7211 */ /* 0x004fe200078e38ff */
[----:B------:R-:W-:Y:S01]  /*13830*/  IMAD.WIDE R2, R2, R41, c[0x0][0x170] ;  /* 0x00005c0002027625 */ /* 0x000fe200078e0229 */
[----:B------:R-:W-:-:S02]  /*13840*/  ISETP.LT.AND P0, PT, R0, UR4, !P0 ;  /* 0x0000000400007c0c */ /* 0x000fc4000c701270 */
[----:B---3--:R-:W-:Y:S01]  /*13850*/  LEA R14, R22, R45, 0x7 ;  /* 0x0000002d160e7211 */ /* 0x008fe200078e38ff */
[----:B------:R-:W-:Y:S01]  /*13860*/  IMAD.WIDE R12, R12, R41, c[0x0][0x170] ;  /* 0x00005c000c0c7625 */ /* 0x000fe200078e0229 */
[----:B------:R1:W-:Y:S01]  /*13870*/  @P1 STG.E.128 [R2.64], R4 ;  /* 0x0000000402001986 */ /* 0x0003e2000c101d0a */
[----:B----4-:R-:W-:Y:S02]  /*13880*/  LEA R16, R23, R45, 0x7 ;  /* 0x0000002d17107211 */ /* 0x010fe400078e38ff */
[----:B------:R-:W-:Y:S01]  /*13890*/  IMAD.WIDE R14, R14, R41, c[0x0][0x170] ;  /* 0x00005c000e0e7625 */ /* 0x000fe200078e0229 */
[----:B------:R1:W-:Y:S01]  /*138a0*/  @P2 STG.E.128 [R12.64], R8 ;  /* 0x000000080c002986 */ /* 0x0003e2000c101d0a */
[----:B------:R-:W-:Y:S02]  /*138b0*/  LEA R18, R24, R45, 0x7 ;  /* 0x0000002d18127211 */ /* 0x000fe400078e38ff */
[-C--:B------:R-:W-:Y:S01]  /*138c0*/  IMAD.WIDE R16, R16, R41.reuse, c[0x0][0x170] ;  /* 0x00005c0010107625 */ /* 0x080fe200078e0229 */
[----:B------:R1:W-:Y:S03]  /*138d0*/  @P3 STG.E.128 [R14.64], R28 ;  /* 0x0000001c0e003986 */ /* 0x0003e6000c101d0a */
[----:B------:R-:W-:Y:S01]  /*138e0*/  IMAD.WIDE R18, R18, R41, c[0x0][0x170] ;  /* 0x00005c0012127625 */ /* 0x000fe200078e0229 */
[----:B------:R1:W-:Y:S04]  /*138f0*/  @P4 STG.E.128 [R16.64], R32 ;  /* 0x0000002010004986 */ /* 0x0003e8000c101d0a */
[----:B------:R1:W-:Y:S01]  /*13900*/  @P5 STG.E.128 [R18.64], R36 ;  /* 0x0000002412005986 */ /* 0x0003e2000c101d0a */
[----:B------:R-:W-:Y:S05]  /*13910*/  @!P0 EXIT ;  /* 0x000000000000894d */ /* 0x000fea0003800000 */
[----:B-1----:R-:W1:Y:S01]  /*13920*/  LDS.128 R4, [R44+0x3180] ;  /* 0x003180002c047984 */ /* 0x002e620000000c00 */
[----:B------:R-:W-:-:S05]  /*13930*/  LEA R2, R0, R45, 0x7 ;  /* 0x0000002d00027211 */ /* 0x000fca00078e38ff */
[----:B------:R-:W-:-:S05]  /*13940*/  IMAD.WIDE R2, R2, R41, c[0x0][0x170] ;  /* 0x00005c0002027625 */ /* 0x000fca00078e0229 */
[----:B-1----:R-:W-:Y:S01]  /*13950*/  STG.E.128 [R2.64], R4 ;  /* 0x0000000402007986 */ /* 0x002fe2000c101d0a */
[----:B------:R-:W-:Y:S05]  /*13960*/  EXIT ;  /* 0x000000000000794d */ /* 0x000fea0003800000 */
.L_x_2:
[----:B------:R-:W-:-:S00]  /*13970*/  BRA `(.L_x_2) ;  /* 0xfffffff000007947 */ /* 0x000fc0000383ffff */
[----:B------:R-:W-:-:S00]  /*13980*/  NOP ;  /* 0x0000000000007918 */ /* 0x000fc00000000000 */
[----:B------:R-:W-:-:S00]  /*13990*/  NOP ;  /* 0x0000000000007918 */ /* 0x000fc00000000000 */
[----:B------:R-:W-:-:S00]  /*139a0*/  NOP ;  /* 0x0000000000007918 */ /* 0x000fc00000000000 */
[----:B------:R-:W-:-:S00]  /*139b0*/  NOP ;  /* 0x0000000000007918 */ /* 0x000fc00000000000 */
[----:B------:R-:W-:-:S00]  /*139c0*/  NOP ;  /* 0x0000000000007918 */ /* 0x000fc00000000000 */
[----:B------:R-:W-:-:S00]  /*139d0*/  NOP ;  /* 0x0000000000007918 */ /* 0x000fc00000000000 */
[----:B------:R-:W-:-:S00]  /*139e0*/  NOP ;  /* 0x0000000000007918 */ /* 0x000fc00000000000 */
[----:B------:R-:W-:-:S00]  /*139f0*/  NOP ;  /* 0x0000000000007918 */ /* 0x000fc00000000000 */
.L_x_3:


//--------------------- .nv.shared.triton_mm      --------------------------
	.section	.nv.shared.triton_mm,"aw",@nobits
	.align	16
